//
// Generated by NVIDIA NVVM Compiler
//
// Compiler Build ID: CL-36424714
// Cuda compilation tools, release 13.0, V13.0.88
// Based on NVVM 20.0.0
//

.version 9.0
.target sm_100
.address_size 64

	// .globl	_Z11gelu_kernelPKfPfib

.visible .entry _Z11gelu_kernelPKfPfib(
	.param .u64 .ptr .align 1 _Z11gelu_kernelPKfPfib_param_0,
	.param .u64 .ptr .align 1 _Z11gelu_kernelPKfPfib_param_1,
	.param .u32 _Z11gelu_kernelPKfPfib_param_2,
	.param .u8 _Z11gelu_kernelPKfPfib_param_3
)
{
	.reg .pred 	%p<7>;
	.reg .b16 	%rs<2>;
	.reg .b32 	%r<6>;
	.reg .b32 	%f<53>;
	.reg .b64 	%rd<11>;

	ld.param.u64 	%rd2, [_Z11gelu_kernelPKfPfib_param_0];
	ld.param.u64 	%rd3, [_Z11gelu_kernelPKfPfib_param_1];
	ld.param.u32 	%r2, [_Z11gelu_kernelPKfPfib_param_2];
	ld.param.s8 	%rs1, [_Z11gelu_kernelPKfPfib_param_3];
	cvta.to.global.u64 	%rd1, %rd3;
	mov.u32 	%r3, %ctaid.x;
	mov.u32 	%r4, %ntid.x;
	mov.u32 	%r5, %tid.x;
	mad.lo.s32 	%r1, %r3, %r4, %r5;
	setp.ge.s32 	%p1, %r1, %r2;
	@%p1 bra 	$L__BB0_6;
	cvta.to.global.u64 	%rd4, %rd2;
	mul.wide.s32 	%rd5, %r1, 4;
	add.s64 	%rd6, %rd4, %rd5;
	ld.global.f32 	%f1, [%rd6];
	setp.eq.s16 	%p2, %rs1, 0;
	@%p2 bra 	$L__BB0_3;
	mul.f32 	%f6, %f1, %f1;
	mul.f32 	%f7, %f1, %f6;
	fma.rn.f32 	%f8, %f7, 0f3D372713, %f1;
	mul.f32 	%f9, %f8, 0f3F4C422A;
	mul.f32 	%f10, %f1, 0f3F000000;
	abs.f32 	%f11, %f9;
	mul.f32 	%f12, %f11, 0f4038AA3B;
	ex2.approx.ftz.f32 	%f13, %f12;
	add.f32 	%f14, %f13, 0f3F800000;
	rcp.approx.ftz.f32 	%f15, %f14;
	fma.rn.f32 	%f16, %f15, 0fC0000000, 0f3F800000;
	setp.ge.f32 	%p3, %f11, 0f41102CB4;
	selp.f32 	%f17, 0f3F800000, %f16, %p3;
	copysign.f32 	%f18, %f9, %f17;
	mul.f32 	%f19, %f9, %f9;
	fma.rn.f32 	%f20, %f19, 0f3C80F082, 0fBD563CAE;
	fma.rn.f32 	%f21, %f20, %f19, 0f3E085941;
	fma.rn.f32 	%f22, %f21, %f19, 0fBEAAA9ED;
	fma.rn.f32 	%f23, %f22, %f19, 0f00000000;
	fma.rn.f32 	%f24, %f23, %f9, %f9;
	setp.ge.f32 	%p4, %f11, 0f3F19999A;
	selp.f32 	%f25, %f18, %f24, %p4;
	add.f32 	%f26, %f25, 0f3F800000;
	mul.f32 	%f27, %f10, %f26;
	add.s64 	%rd8, %rd1, %rd5;
	st.global.f32 	[%rd8], %f27;
	bra.uni 	$L__BB0_6;
$L__BB0_3:
	div.rn.f32 	%f2, %f1, 0f3FB504F3;
	abs.f32 	%f28, %f2;
	setp.ltu.f32 	%p5, %f28, 0f3F8060FE;
	setp.ge.f32 	%p6, %f28, 0f3F8060FE;
	mul.f32 	%f29, %f2, %f2;
	selp.f32 	%f30, %f28, %f29, %p6;
	selp.f32 	%f31, 0f38EB4C3A, 0f38B1E96A, %p6;
	selp.f32 	%f32, 0fBAAE005B, 0fBA574D20, %p6;
	fma.rn.f32 	%f33, %f31, %f30, %f32;
	selp.f32 	%f34, 0f3C09919F, 0f3BAAD5EA, %p6;
	fma.rn.f32 	%f35, %f33, %f30, %f34;
	selp.f32 	%f36, 0fBD24D99A, 0fBCDC1BE7, %p6;
	fma.rn.f32 	%f37, %f35, %f30, %f36;
	selp.f32 	%f38, 0f3E235519, 0f3DE718AF, %p6;
	fma.rn.f32 	%f39, %f37, %f30, %f38;
	selp.f32 	%f40, 0f3F69B4F9, 0fBEC093AC, %p6;
	fma.rn.f32 	%f41, %f39, %f30, %f40;
	selp.f32 	%f42, 0f3F210A14, 0f3E0375D3, %p6;
	fma.rn.f32 	%f43, %f41, %f30, %f42;
	neg.f32 	%f44, %f30;
	selp.f32 	%f45, %f44, %f2, %p6;
	fma.rn.f32 	%f52, %f43, %f45, %f45;
	@%p5 bra 	$L__BB0_5;
	ex2.approx.ftz.f32 	%f46, %f52;
	mov.f32 	%f47, 0f3F800000;
	sub.f32 	%f48, %f47, %f46;
	copysign.f32 	%f52, %f2, %f48;
$L__BB0_5:
	add.f32 	%f49, %f52, 0f3F800000;
	mul.f32 	%f50, %f1, 0f3F000000;
	mul.f32 	%f51, %f50, %f49;
	add.s64 	%rd10, %rd1, %rd5;
	st.global.f32 	[%rd10], %f51;
$L__BB0_6:
	ret;

}
	// .globl	_Z19gelu_inplace_kernelPfib
.visible .entry _Z19gelu_inplace_kernelPfib(
	.param .u64 .ptr .align 1 _Z19gelu_inplace_kernelPfib_param_0,
	.param .u32 _Z19gelu_inplace_kernelPfib_param_1,
	.param .u8 _Z19gelu_inplace_kernelPfib_param_2
)
{
	.reg .pred 	%p<7>;
	.reg .b16 	%rs<2>;
	.reg .b32 	%r<6>;
	.reg .b32 	%f<54>;
	.reg .b64 	%rd<7>;

	ld.param.u64 	%rd3, [_Z19gelu_inplace_kernelPfib_param_0];
	ld.param.u32 	%r2, [_Z19gelu_inplace_kernelPfib_param_1];
	ld.param.s8 	%rs1, [_Z19gelu_inplace_kernelPfib_param_2];
	cvta.to.global.u64 	%rd1, %rd3;
	mov.u32 	%r3, %ctaid.x;
	mov.u32 	%r4, %ntid.x;
	mov.u32 	%r5, %tid.x;
	mad.lo.s32 	%r1, %r3, %r4, %r5;
	setp.ge.s32 	%p1, %r1, %r2;
	@%p1 bra 	$L__BB1_6;
	setp.eq.s16 	%p2, %rs1, 0;
	@%p2 bra 	$L__BB1_3;
	mul.wide.s32 	%rd4, %r1, 4;
	add.s64 	%rd5, %rd1, %rd4;
	ld.global.f32 	%f6, [%rd5];
	mul.f32 	%f7, %f6, %f6;
	mul.f32 	%f8, %f6, %f7;
	fma.rn.f32 	%f9, %f8, 0f3D372713, %f6;
	mul.f32 	%f10, %f9, 0f3F4C422A;
	mul.f32 	%f11, %f6, 0f3F000000;
	abs.f32 	%f12, %f10;
	mul.f32 	%f13, %f12, 0f4038AA3B;
	ex2.approx.ftz.f32 	%f14, %f13;
	add.f32 	%f15, %f14, 0f3F800000;
	rcp.approx.ftz.f32 	%f16, %f15;
	fma.rn.f32 	%f17, %f16, 0fC0000000, 0f3F800000;
	setp.ge.f32 	%p3, %f12, 0f41102CB4;
	selp.f32 	%f18, 0f3F800000, %f17, %p3;
	copysign.f32 	%f19, %f10, %f18;
	mul.f32 	%f20, %f10, %f10;
	fma.rn.f32 	%f21, %f20, 0f3C80F082, 0fBD563CAE;
	fma.rn.f32 	%f22, %f21, %f20, 0f3E085941;
	fma.rn.f32 	%f23, %f22, %f20, 0fBEAAA9ED;
	fma.rn.f32 	%f24, %f23, %f20, 0f00000000;
	fma.rn.f32 	%f25, %f24, %f10, %f10;
	setp.ge.f32 	%p4, %f12, 0f3F19999A;
	selp.f32 	%f26, %f19, %f25, %p4;
	add.f32 	%f27, %f26, 0f3F800000;
	mul.f32 	%f28, %f11, %f27;
	st.global.f32 	[%rd5], %f28;
	bra.uni 	$L__BB1_6;
$L__BB1_3:
	mul.wide.s32 	%rd6, %r1, 4;
	add.s64 	%rd2, %rd1, %rd6;
	ld.global.f32 	%f1, [%rd2];
	div.rn.f32 	%f2, %f1, 0f3FB504F3;
	abs.f32 	%f29, %f2;
	setp.ltu.f32 	%p5, %f29, 0f3F8060FE;
	setp.ge.f32 	%p6, %f29, 0f3F8060FE;
	mul.f32 	%f30, %f2, %f2;
	selp.f32 	%f31, %f29, %f30, %p6;
	selp.f32 	%f32, 0f38EB4C3A, 0f38B1E96A, %p6;
	selp.f32 	%f33, 0fBAAE005B, 0fBA574D20, %p6;
	fma.rn.f32 	%f34, %f32, %f31, %f33;
	selp.f32 	%f35, 0f3C09919F, 0f3BAAD5EA, %p6;
	fma.rn.f32 	%f36, %f34, %f31, %f35;
	selp.f32 	%f37, 0fBD24D99A, 0fBCDC1BE7, %p6;
	fma.rn.f32 	%f38, %f36, %f31, %f37;
	selp.f32 	%f39, 0f3E235519, 0f3DE718AF, %p6;
	fma.rn.f32 	%f40, %f38, %f31, %f39;
	selp.f32 	%f41, 0f3F69B4F9, 0fBEC093AC, %p6;
	fma.rn.f32 	%f42, %f40, %f31, %f41;
	selp.f32 	%f43, 0f3F210A14, 0f3E0375D3, %p6;
	fma.rn.f32 	%f44, %f42, %f31, %f43;
	neg.f32 	%f45, %f31;
	selp.f32 	%f46, %f45, %f2, %p6;
	fma.rn.f32 	%f53, %f44, %f46, %f46;
	@%p5 bra 	$L__BB1_5;
	ex2.approx.ftz.f32 	%f47, %f53;
	mov.f32 	%f48, 0f3F800000;
	sub.f32 	%f49, %f48, %f47;
	copysign.f32 	%f53, %f2, %f49;
$L__BB1_5:
	add.f32 	%f50, %f53, 0f3F800000;
	mul.f32 	%f51, %f1, 0f3F000000;
	mul.f32 	%f52, %f51, %f50;
	st.global.f32 	[%rd2], %f52;
$L__BB1_6:
	ret;

}
	// .globl	_Z22gelu_vectorized_kernelPKfPfib
.visible .entry _Z22gelu_vectorized_kernelPKfPfib(
	.param .u64 .ptr .align 1 _Z22gelu_vectorized_kernelPKfPfib_param_0,
	.param .u64 .ptr .align 1 _Z22gelu_vectorized_kernelPKfPfib_param_1,
	.param .u32 _Z22gelu_vectorized_kernelPKfPfib_param_2,
	.param .u8 _Z22gelu_vectorized_kernelPKfPfib_param_3
)
{
	.reg .pred 	%p<31>;
	.reg .b16 	%rs<2>;
	.reg .b32 	%r<24>;
	.reg .b32 	%f<270>;
	.reg .b64 	%rd<15>;

	ld.param.u64 	%rd4, [_Z22gelu_vectorized_kernelPKfPfib_param_0];
	ld.param.u64 	%rd5, [_Z22gelu_vectorized_kernelPKfPfib_param_1];
	ld.param.u32 	%r10, [_Z22gelu_vectorized_kernelPKfPfib_param_2];
	ld.param.s8 	%rs1, [_Z22gelu_vectorized_kernelPKfPfib_param_3];
	cvta.to.global.u64 	%rd1, %rd5;
	cvta.to.global.u64 	%rd2, %rd4;
	mov.u32 	%r11, %ctaid.x;
	mov.u32 	%r12, %ntid.x;
	mov.u32 	%r13, %tid.x;
	mad.lo.s32 	%r14, %r11, %r12, %r13;
	shl.b32 	%r22, %r14, 2;
	or.b32  	%r15, %r22, 3;
	setp.lt.s32 	%p1, %r15, %r10;
	@%p1 bra 	$L__BB2_9;
	setp.ge.s32 	%p2, %r22, %r10;
	@%p2 bra 	$L__BB2_21;
	setp.eq.s16 	%p3, %rs1, 0;
	@%p3 bra 	$L__BB2_5;
	mov.b32 	%r23, 1;
$L__BB2_4:
	add.s32 	%r17, %r23, -1;
	mul.wide.s32 	%rd6, %r22, 4;
	add.s64 	%rd7, %rd1, %rd6;
	add.s64 	%rd8, %rd2, %rd6;
	ld.global.f32 	%f38, [%rd8];
	mul.f32 	%f39, %f38, %f38;
	mul.f32 	%f40, %f38, %f39;
	fma.rn.f32 	%f41, %f40, 0f3D372713, %f38;
	mul.f32 	%f42, %f41, 0f3F4C422A;
	mul.f32 	%f43, %f38, 0f3F000000;
	abs.f32 	%f44, %f42;
	mul.f32 	%f45, %f44, 0f4038AA3B;
	ex2.approx.ftz.f32 	%f46, %f45;
	add.f32 	%f47, %f46, 0f3F800000;
	rcp.approx.ftz.f32 	%f48, %f47;
	fma.rn.f32 	%f49, %f48, 0fC0000000, 0f3F800000;
	setp.ge.f32 	%p4, %f44, 0f41102CB4;
	selp.f32 	%f50, 0f3F800000, %f49, %p4;
	copysign.f32 	%f51, %f42, %f50;
	mul.f32 	%f52, %f42, %f42;
	fma.rn.f32 	%f53, %f52, 0f3C80F082, 0fBD563CAE;
	fma.rn.f32 	%f54, %f53, %f52, 0f3E085941;
	fma.rn.f32 	%f55, %f54, %f52, 0fBEAAA9ED;
	fma.rn.f32 	%f56, %f55, %f52, 0f00000000;
	fma.rn.f32 	%f57, %f56, %f42, %f42;
	setp.ge.f32 	%p5, %f44, 0f3F19999A;
	selp.f32 	%f58, %f51, %f57, %p5;
	add.f32 	%f59, %f58, 0f3F800000;
	mul.f32 	%f60, %f43, %f59;
	st.global.f32 	[%rd7], %f60;
	setp.lt.u32 	%p6, %r17, 3;
	add.s32 	%r22, %r22, 1;
	setp.lt.s32 	%p7, %r22, %r10;
	and.pred  	%p8, %p6, %p7;
	add.s32 	%r23, %r23, 1;
	@%p8 bra 	$L__BB2_4;
	bra.uni 	$L__BB2_21;
$L__BB2_5:
	mov.b32 	%r21, 1;
$L__BB2_6:
	mul.wide.s32 	%rd3, %r22, 4;
	add.s64 	%rd9, %rd2, %rd3;
	ld.global.f32 	%f1, [%rd9];
	div.rn.f32 	%f2, %f1, 0f3FB504F3;
	abs.f32 	%f61, %f2;
	setp.ltu.f32 	%p9, %f61, 0f3F8060FE;
	setp.ge.f32 	%p10, %f61, 0f3F8060FE;
	mul.f32 	%f62, %f2, %f2;
	selp.f32 	%f63, %f61, %f62, %p10;
	selp.f32 	%f64, 0f38EB4C3A, 0f38B1E96A, %p10;
	selp.f32 	%f65, 0fBAAE005B, 0fBA574D20, %p10;
	fma.rn.f32 	%f66, %f64, %f63, %f65;
	selp.f32 	%f67, 0f3C09919F, 0f3BAAD5EA, %p10;
	fma.rn.f32 	%f68, %f66, %f63, %f67;
	selp.f32 	%f69, 0fBD24D99A, 0fBCDC1BE7, %p10;
	fma.rn.f32 	%f70, %f68, %f63, %f69;
	selp.f32 	%f71, 0f3E235519, 0f3DE718AF, %p10;
	fma.rn.f32 	%f72, %f70, %f63, %f71;
	selp.f32 	%f73, 0f3F69B4F9, 0fBEC093AC, %p10;
	fma.rn.f32 	%f74, %f72, %f63, %f73;
	selp.f32 	%f75, 0f3F210A14, 0f3E0375D3, %p10;
	fma.rn.f32 	%f76, %f74, %f63, %f75;
	neg.f32 	%f77, %f63;
	selp.f32 	%f78, %f77, %f2, %p10;
	fma.rn.f32 	%f261, %f76, %f78, %f78;
	@%p9 bra 	$L__BB2_8;
	ex2.approx.ftz.f32 	%f79, %f261;
	mov.f32 	%f80, 0f3F800000;
	sub.f32 	%f81, %f80, %f79;
	copysign.f32 	%f261, %f2, %f81;
$L__BB2_8:
	add.f32 	%f82, %f261, 0f3F800000;
	mul.f32 	%f83, %f1, 0f3F000000;
	mul.f32 	%f84, %f83, %f82;
	add.s64 	%rd10, %rd1, %rd3;
	st.global.f32 	[%rd10], %f84;
	add.s32 	%r19, %r21, -1;
	setp.lt.u32 	%p11, %r19, 3;
	add.s32 	%r22, %r22, 1;
	setp.lt.s32 	%p12, %r22, %r10;
	and.pred  	%p13, %p11, %p12;
	add.s32 	%r21, %r21, 1;
	@%p13 bra 	$L__BB2_6;
	bra.uni 	$L__BB2_21;
$L__BB2_9:
	mul.wide.s32 	%rd11, %r22, 4;
	add.s64 	%rd12, %rd2, %rd11;
	ld.global.v4.f32 	{%f6, %f7, %f8, %f9}, [%rd12];
	setp.eq.s16 	%p14, %rs1, 0;
	@%p14 bra 	$L__BB2_11;
	mul.f32 	%f85, %f6, %f6;
	mul.f32 	%f86, %f6, %f85;
	fma.rn.f32 	%f87, %f86, 0f3D372713, %f6;
	mul.f32 	%f88, %f87, 0f3F4C422A;
	mul.f32 	%f89, %f6, 0f3F000000;
	abs.f32 	%f90, %f88;
	mul.f32 	%f91, %f90, 0f4038AA3B;
	ex2.approx.ftz.f32 	%f92, %f91;
	add.f32 	%f93, %f92, 0f3F800000;
	rcp.approx.ftz.f32 	%f94, %f93;
	fma.rn.f32 	%f95, %f94, 0fC0000000, 0f3F800000;
	setp.ge.f32 	%p15, %f90, 0f41102CB4;
	selp.f32 	%f96, 0f3F800000, %f95, %p15;
	copysign.f32 	%f97, %f88, %f96;
	mul.f32 	%f98, %f88, %f88;
	fma.rn.f32 	%f99, %f98, 0f3C80F082, 0fBD563CAE;
	fma.rn.f32 	%f100, %f99, %f98, 0f3E085941;
	fma.rn.f32 	%f101, %f100, %f98, 0fBEAAA9ED;
	fma.rn.f32 	%f102, %f101, %f98, 0f00000000;
	fma.rn.f32 	%f103, %f102, %f88, %f88;
	setp.ge.f32 	%p16, %f90, 0f3F19999A;
	selp.f32 	%f104, %f97, %f103, %p16;
	add.f32 	%f105, %f104, 0f3F800000;
	mul.f32 	%f269, %f89, %f105;
	mul.f32 	%f106, %f7, %f7;
	mul.f32 	%f107, %f7, %f106;
	fma.rn.f32 	%f108, %f107, 0f3D372713, %f7;
	mul.f32 	%f109, %f108, 0f3F4C422A;
	mul.f32 	%f110, %f7, 0f3F000000;
	abs.f32 	%f111, %f109;
	mul.f32 	%f112, %f111, 0f4038AA3B;
	ex2.approx.ftz.f32 	%f113, %f112;
	add.f32 	%f114, %f113, 0f3F800000;
	rcp.approx.ftz.f32 	%f115, %f114;
	fma.rn.f32 	%f116, %f115, 0fC0000000, 0f3F800000;
	setp.ge.f32 	%p17, %f111, 0f41102CB4;
	selp.f32 	%f117, 0f3F800000, %f116, %p17;
	copysign.f32 	%f118, %f109, %f117;
	mul.f32 	%f119, %f109, %f109;
	fma.rn.f32 	%f120, %f119, 0f3C80F082, 0fBD563CAE;
	fma.rn.f32 	%f121, %f120, %f119, 0f3E085941;
	fma.rn.f32 	%f122, %f121, %f119, 0fBEAAA9ED;
	fma.rn.f32 	%f123, %f122, %f119, 0f00000000;
	fma.rn.f32 	%f124, %f123, %f109, %f109;
	setp.ge.f32 	%p18, %f111, 0f3F19999A;
	selp.f32 	%f125, %f118, %f124, %p18;
	add.f32 	%f126, %f125, 0f3F800000;
	mul.f32 	%f268, %f110, %f126;
	mul.f32 	%f127, %f8, %f8;
	mul.f32 	%f128, %f8, %f127;
	fma.rn.f32 	%f129, %f128, 0f3D372713, %f8;
	mul.f32 	%f130, %f129, 0f3F4C422A;
	mul.f32 	%f131, %f8, 0f3F000000;
	abs.f32 	%f132, %f130;
	mul.f32 	%f133, %f132, 0f4038AA3B;
	ex2.approx.ftz.f32 	%f134, %f133;
	add.f32 	%f135, %f134, 0f3F800000;
	rcp.approx.ftz.f32 	%f136, %f135;
	fma.rn.f32 	%f137, %f136, 0fC0000000, 0f3F800000;
	setp.ge.f32 	%p19, %f132, 0f41102CB4;
	selp.f32 	%f138, 0f3F800000, %f137, %p19;
	copysign.f32 	%f139, %f130, %f138;
	mul.f32 	%f140, %f130, %f130;
	fma.rn.f32 	%f141, %f140, 0f3C80F082, 0fBD563CAE;
	fma.rn.f32 	%f142, %f141, %f140, 0f3E085941;
	fma.rn.f32 	%f143, %f142, %f140, 0fBEAAA9ED;
	fma.rn.f32 	%f144, %f143, %f140, 0f00000000;
	fma.rn.f32 	%f145, %f144, %f130, %f130;
	setp.ge.f32 	%p20, %f132, 0f3F19999A;
	selp.f32 	%f146, %f139, %f145, %p20;
	add.f32 	%f147, %f146, 0f3F800000;
	mul.f32 	%f267, %f131, %f147;
	mul.f32 	%f148, %f9, %f9;
	mul.f32 	%f149, %f9, %f148;
	fma.rn.f32 	%f150, %f149, 0f3D372713, %f9;
	mul.f32 	%f151, %f150, 0f3F4C422A;
	mul.f32 	%f152, %f9, 0f3F000000;
	abs.f32 	%f153, %f151;
	mul.f32 	%f154, %f153, 0f4038AA3B;
	ex2.approx.ftz.f32 	%f155, %f154;
	add.f32 	%f156, %f155, 0f3F800000;
	rcp.approx.ftz.f32 	%f157, %f156;
	fma.rn.f32 	%f158, %f157, 0fC0000000, 0f3F800000;
	setp.ge.f32 	%p21, %f153, 0f41102CB4;
	selp.f32 	%f159, 0f3F800000, %f158, %p21;
	copysign.f32 	%f160, %f151, %f159;
	mul.f32 	%f161, %f151, %f151;
	fma.rn.f32 	%f162, %f161, 0f3C80F082, 0fBD563CAE;
	fma.rn.f32 	%f163, %f162, %f161, 0f3E085941;
	fma.rn.f32 	%f164, %f163, %f161, 0fBEAAA9ED;
	fma.rn.f32 	%f165, %f164, %f161, 0f00000000;
	fma.rn.f32 	%f166, %f165, %f151, %f151;
	setp.ge.f32 	%p22, %f153, 0f3F19999A;
	selp.f32 	%f167, %f160, %f166, %p22;
	add.f32 	%f168, %f167, 0f3F800000;
	mul.f32 	%f266, %f152, %f168;
	bra.uni 	$L__BB2_20;
$L__BB2_11:
	div.rn.f32 	%f14, %f6, 0f3FB504F3;
	abs.f32 	%f169, %f14;
	setp.ltu.f32 	%p23, %f169, 0f3F8060FE;
	setp.ge.f32 	%p24, %f169, 0f3F8060FE;
	mul.f32 	%f170, %f14, %f14;
	selp.f32 	%f171, %f169, %f170, %p24;
	selp.f32 	%f172, 0f38EB4C3A, 0f38B1E96A, %p24;
	selp.f32 	%f173, 0fBAAE005B, 0fBA574D20, %p24;
	fma.rn.f32 	%f174, %f172, %f171, %f173;
	selp.f32 	%f175, 0f3C09919F, 0f3BAAD5EA, %p24;
	fma.rn.f32 	%f176, %f174, %f171, %f175;
	selp.f32 	%f177, 0fBD24D99A, 0fBCDC1BE7, %p24;
	fma.rn.f32 	%f178, %f176, %f171, %f177;
	selp.f32 	%f179, 0f3E235519, 0f3DE718AF, %p24;
	fma.rn.f32 	%f180, %f178, %f171, %f179;
	selp.f32 	%f181, 0f3F69B4F9, 0fBEC093AC, %p24;
	fma.rn.f32 	%f182, %f180, %f171, %f181;
	selp.f32 	%f183, 0f3F210A14, 0f3E0375D3, %p24;
	fma.rn.f32 	%f184, %f182, %f171, %f183;
	neg.f32 	%f185, %f171;
	selp.f32 	%f186, %f185, %f14, %p24;
	fma.rn.f32 	%f262, %f184, %f186, %f186;
	@%p23 bra 	$L__BB2_13;
	ex2.approx.ftz.f32 	%f187, %f262;
	mov.f32 	%f188, 0f3F800000;
	sub.f32 	%f189, %f188, %f187;
	copysign.f32 	%f262, %f14, %f189;
$L__BB2_13:
	add.f32 	%f190, %f262, 0f3F800000;
	mul.f32 	%f191, %f6, 0f3F000000;
	mul.f32 	%f269, %f191, %f190;
	div.rn.f32 	%f19, %f7, 0f3FB504F3;
	abs.f32 	%f192, %f19;
	setp.ltu.f32 	%p25, %f192, 0f3F8060FE;
	setp.ge.f32 	%p26, %f192, 0f3F8060FE;
	mul.f32 	%f193, %f19, %f19;
	selp.f32 	%f194, %f192, %f193, %p26;
	selp.f32 	%f195, 0f38EB4C3A, 0f38B1E96A, %p26;
	selp.f32 	%f196, 0fBAAE005B, 0fBA574D20, %p26;
	fma.rn.f32 	%f197, %f195, %f194, %f196;
	selp.f32 	%f198, 0f3C09919F, 0f3BAAD5EA, %p26;
	fma.rn.f32 	%f199, %f197, %f194, %f198;
	selp.f32 	%f200, 0fBD24D99A, 0fBCDC1BE7, %p26;
	fma.rn.f32 	%f201, %f199, %f194, %f200;
	selp.f32 	%f202, 0f3E235519, 0f3DE718AF, %p26;
	fma.rn.f32 	%f203, %f201, %f194, %f202;
	selp.f32 	%f204, 0f3F69B4F9, 0fBEC093AC, %p26;
	fma.rn.f32 	%f205, %f203, %f194, %f204;
	selp.f32 	%f206, 0f3F210A14, 0f3E0375D3, %p26;
	fma.rn.f32 	%f207, %f205, %f194, %f206;
	neg.f32 	%f208, %f194;
	selp.f32 	%f209, %f208, %f19, %p26;
	fma.rn.f32 	%f263, %f207, %f209, %f209;
	@%p25 bra 	$L__BB2_15;
	ex2.approx.ftz.f32 	%f210, %f263;
	mov.f32 	%f211, 0f3F800000;
	sub.f32 	%f212, %f211, %f210;
	copysign.f32 	%f263, %f19, %f212;
$L__BB2_15:
	add.f32 	%f213, %f263, 0f3F800000;
	mul.f32 	%f214, %f7, 0f3F000000;
	mul.f32 	%f268, %f214, %f213;
	div.rn.f32 	%f24, %f8, 0f3FB504F3;
	abs.f32 	%f215, %f24;
	setp.ltu.f32 	%p27, %f215, 0f3F8060FE;
	setp.ge.f32 	%p28, %f215, 0f3F8060FE;
	mul.f32 	%f216, %f24, %f24;
	selp.f32 	%f217, %f215, %f216, %p28;
	selp.f32 	%f218, 0f38EB4C3A, 0f38B1E96A, %p28;
	selp.f32 	%f219, 0fBAAE005B, 0fBA574D20, %p28;
	fma.rn.f32 	%f220, %f218, %f217, %f219;
	selp.f32 	%f221, 0f3C09919F, 0f3BAAD5EA, %p28;
	fma.rn.f32 	%f222, %f220, %f217, %f221;
	selp.f32 	%f223, 0fBD24D99A, 0fBCDC1BE7, %p28;
	fma.rn.f32 	%f224, %f222, %f217, %f223;
	selp.f32 	%f225, 0f3E235519, 0f3DE718AF, %p28;
	fma.rn.f32 	%f226, %f224, %f217, %f225;
	selp.f32 	%f227, 0f3F69B4F9, 0fBEC093AC, %p28;
	fma.rn.f32 	%f228, %f226, %f217, %f227;
	selp.f32 	%f229, 0f3F210A14, 0f3E0375D3, %p28;
	fma.rn.f32 	%f230, %f228, %f217, %f229;
	neg.f32 	%f231, %f217;
	selp.f32 	%f232, %f231, %f24, %p28;
	fma.rn.f32 	%f264, %f230, %f232, %f232;
	@%p27 bra 	$L__BB2_17;
	ex2.approx.ftz.f32 	%f233, %f264;
	mov.f32 	%f234, 0f3F800000;
	sub.f32 	%f235, %f234, %f233;
	copysign.f32 	%f264, %f24, %f235;
$L__BB2_17:
	add.f32 	%f236, %f264, 0f3F800000;
	mul.f32 	%f237, %f8, 0f3F000000;
	mul.f32 	%f267, %f237, %f236;
	div.rn.f32 	%f29, %f9, 0f3FB504F3;
	abs.f32 	%f238, %f29;
	setp.ltu.f32 	%p29, %f238, 0f3F8060FE;
	setp.ge.f32 	%p30, %f238, 0f3F8060FE;
	mul.f32 	%f239, %f29, %f29;
	selp.f32 	%f240, %f238, %f239, %p30;
	selp.f32 	%f241, 0f38EB4C3A, 0f38B1E96A, %p30;
	selp.f32 	%f242, 0fBAAE005B, 0fBA574D20, %p30;
	fma.rn.f32 	%f243, %f241, %f240, %f242;
	selp.f32 	%f244, 0f3C09919F, 0f3BAAD5EA, %p30;
	fma.rn.f32 	%f245, %f243, %f240, %f244;
	selp.f32 	%f246, 0fBD24D99A, 0fBCDC1BE7, %p30;
	fma.rn.f32 	%f247, %f245, %f240, %f246;
	selp.f32 	%f248, 0f3E235519, 0f3DE718AF, %p30;
	fma.rn.f32 	%f249, %f247, %f240, %f248;
	selp.f32 	%f250, 0f3F69B4F9, 0fBEC093AC, %p30;
	fma.rn.f32 	%f251, %f249, %f240, %f250;
	selp.f32 	%f252, 0f3F210A14, 0f3E0375D3, %p30;
	fma.rn.f32 	%f253, %f251, %f240, %f252;
	neg.f32 	%f254, %f240;
	selp.f32 	%f255, %f254, %f29, %p30;
	fma.rn.f32 	%f265, %f253, %f255, %f255;
	@%p29 bra 	$L__BB2_19;
	ex2.approx.ftz.f32 	%f256, %f265;
	mov.f32 	%f257, 0f3F800000;
	sub.f32 	%f258, %f257, %f256;
	copysign.f32 	%f265, %f29, %f258;
$L__BB2_19:
	add.f32 	%f259, %f265, 0f3F800000;
	mul.f32 	%f260, %f9, 0f3F000000;
	mul.f32 	%f266, %f260, %f259;
$L__BB2_20:
	add.s64 	%rd14, %rd1, %rd11;
	st.global.v4.f32 	[%rd14], {%f269, %f268, %f267, %f266};
$L__BB2_21:
	ret;

}


// ===== COMPILED SASS (sm_100) =====

	.target	sm_100

	.elftype	@"ET_EXEC"


//--------------------- .note.nv.tkinfo           --------------------------
	.section	.note.nv.tkinfo,"",@"SHT_NOTE"
	.sectionflags	@"SHF_NOTE_NV_TKINFO"
	.tkinfo
        /*0018*/ 	.word	0x00000002
        /*0030*/ 	.string	""
        /*0030*/ 	.string	"ptxas"
        /*0030*/ 	.string	"Cuda compilation tools, release 13.0, V13.0.88"
        /*0030*/ 	.string	"Build cuda_13.0.r13.0/compiler.36424714_0"
        /*0030*/ 	.string	"-arch sm_100 -m 64 "



//--------------------- .note.nv.cuinfo           --------------------------
	.section	.note.nv.cuinfo,"",@"SHT_NOTE"
	.sectionflags	@"SHF_NOTE_NV_CUINFO"
        /*0018*/ 	.short	0x0002
        /*001a*/ 	.short	0x0064
        /*001c*/ 	.short	0x0082
	.zero		2


//--------------------- .nv.info                  --------------------------
	.section	.nv.info,"",@"SHT_CUDA_INFO"
	.align	4


	//----- nvinfo : EIATTR_REGCOUNT
	.align		4
        /*0000*/ 	.byte	0x04, 0x2f
        /*0002*/ 	.short	(.L_1 - .L_0)
	.align		4
.L_0:
        /*0004*/ 	.word	index@(_Z11gelu_kernelPKfPfib)
        /*0008*/ 	.word	0x0000000e


	//----- nvinfo : EIATTR_FRAME_SIZE
	.align		4
.L_1:
        /*000c*/ 	.byte	0x04, 0x11
        /*000e*/ 	.short	(.L_3 - .L_2)
	.align		4
.L_2:
        /*0010*/ 	.word	index@($__internal_2_$__cuda_sm3x_div_rn_noftz_f32_slowpath)
        /*0014*/ 	.word	0x00000000


	//----- nvinfo : EIATTR_FRAME_SIZE
	.align		4
.L_3:
        /*0018*/ 	.byte	0x04, 0x11
        /*001a*/ 	.short	(.L_5 - .L_4)
	.align		4
.L_4:
        /*001c*/ 	.word	index@(_Z11gelu_kernelPKfPfib)
        /*0020*/ 	.word	0x00000000


	//----- nvinfo : EIATTR_REGCOUNT
	.align		4
.L_5:
        /*0024*/ 	.byte	0x04, 0x2f
        /*0026*/ 	.short	(.L_7 - .L_6)
	.align		4
.L_6:
        /*0028*/ 	.word	index@(_Z19gelu_inplace_kernelPfib)
        /*002c*/ 	.word	0x0000000f


	//----- nvinfo : EIATTR_FRAME_SIZE
	.align		4
.L_7:
        /*0030*/ 	.byte	0x04, 0x11
        /*0032*/ 	.short	(.L_9 - .L_8)
	.align		4
.L_8:
        /*0034*/ 	.word	index@($__internal_1_$__cuda_sm3x_div_rn_noftz_f32_slowpath)
        /*0038*/ 	.word	0x00000000


	//----- nvinfo : EIATTR_FRAME_SIZE
	.align		4
.L_9:
        /*003c*/ 	.byte	0x04, 0x11
        /*003e*/ 	.short	(.L_11 - .L_10)
	.align		4
.L_10:
        /*0040*/ 	.word	index@(_Z19gelu_inplace_kernelPfib)
        /*0044*/ 	.word	0x00000000


	//----- nvinfo : EIATTR_REGCOUNT
	.align		4
.L_11:
        /*0048*/ 	.byte	0x04, 0x2f
        /*004a*/ 	.short	(.L_13 - .L_12)
	.align		4
.L_12:
        /*004c*/ 	.word	index@(_Z22gelu_vectorized_kernelPKfPfib)
        /*0050*/ 	.word	0x00000018


	//----- nvinfo : EIATTR_FRAME_SIZE
	.align		4
.L_13:
        /*0054*/ 	.byte	0x04, 0x11
        /*0056*/ 	.short	(.L_15 - .L_14)
	.align		4
.L_14:
        /*0058*/ 	.word	index@($__internal_0_$__cuda_sm3x_div_rn_noftz_f32_slowpath)
        /*005c*/ 	.word	0x00000000


	//----- nvinfo : EIATTR_FRAME_SIZE
	.align		4
.L_15:
        /*0060*/ 	.byte	0x04, 0x11
        /*0062*/ 	.short	(.L_17 - .L_16)
	.align		4
.L_16:
        /*0064*/ 	.word	index@(_Z22gelu_vectorized_kernelPKfPfib)
        /*0068*/ 	.word	0x00000000


	//----- nvinfo : EIATTR_MIN_STACK_SIZE
	.align		4
.L_17:
        /*006c*/ 	.byte	0x04, 0x12
        /*006e*/ 	.short	(.L_19 - .L_18)
	.align		4
.L_18:
        /*0070*/ 	.word	index@(_Z22gelu_vectorized_kernelPKfPfib)
        /*0074*/ 	.word	0x00000000


	//----- nvinfo : EIATTR_MIN_STACK_SIZE
	.align		4
.L_19:
        /*0078*/ 	.byte	0x04, 0x12
        /*007a*/ 	.short	(.L_21 - .L_20)
	.align		4
.L_20:
        /*007c*/ 	.word	index@(_Z19gelu_inplace_kernelPfib)
        /*0080*/ 	.word	0x00000000


	//----- nvinfo : EIATTR_MIN_STACK_SIZE
	.align		4
.L_21:
        /*0084*/ 	.byte	0x04, 0x12
        /*0086*/ 	.short	(.L_23 - .L_22)
	.align		4
.L_22:
        /*0088*/ 	.word	index@(_Z11gelu_kernelPKfPfib)
        /*008c*/ 	.word	0x00000000
.L_23:


//--------------------- .nv.compat                --------------------------
	.section	.nv.compat,"",@"SHT_CUDA_COMPAT_INFO"
	.align	4
        /*0000*/ 	.byte	0x02, 0x09, 0x00, 0x00, 0x02, 0x02, 0x01, 0x00, 0x02, 0x05, 0x05, 0x00, 0x03, 0x07, 0x01, 0x01
        /*0010*/ 	.byte	0x02, 0x03, 0x00, 0x00, 0x02, 0x06, 0x01, 0x00, 0x04, 0x0b, 0x08, 0x00, 0x01, 0x00, 0x00, 0x00
        /*0020*/ 	.byte	0x00, 0x00, 0x00, 0x00


//--------------------- .nv.info._Z22gelu_vectorized_kernelPKfPfib --------------------------
	.section	.nv.info._Z22gelu_vectorized_kernelPKfPfib,"",@"SHT_CUDA_INFO"
	.sectionflags	@""
	.align	4


	//----- nvinfo : EIATTR_CUDA_API_VERSION
	.align		4
        /*0000*/ 	.byte	0x04, 0x37
        /*0002*/ 	.short	(.L_25 - .L_24)
.L_24:
        /*0004*/ 	.word	0x00000082


	//----- nvinfo : EIATTR_KPARAM_INFO
	.align		4
.L_25:
        /*0008*/ 	.byte	0x04, 0x17
        /*000a*/ 	.short	(.L_27 - .L_26)
.L_26:
        /*000c*/ 	.word	0x00000000
        /*0010*/ 	.short	0x0003
        /*0012*/ 	.short	0x0014
        /*0014*/ 	.byte	0x00, 0xf0, 0x05, 0x00


	//----- nvinfo : EIATTR_KPARAM_INFO
	.align		4
.L_27:
        /*0018*/ 	.byte	0x04, 0x17
        /*001a*/ 	.short	(.L_29 - .L_28)
.L_28:
        /*001c*/ 	.word	0x00000000
        /*0020*/ 	.short	0x0002
        /*0022*/ 	.short	0x0010
        /*0024*/ 	.byte	0x00, 0xf0, 0x11, 0x00


	//----- nvinfo : EIATTR_KPARAM_INFO
	.align		4
.L_29:
        /*0028*/ 	.byte	0x04, 0x17
        /*002a*/ 	.short	(.L_31 - .L_30)
.L_30:
        /*002c*/ 	.word	0x00000000
        /*0030*/ 	.short	0x0001
        /*0032*/ 	.short	0x0008
        /*0034*/ 	.byte	0x00, 0xf5, 0x21, 0x00


	//----- nvinfo : EIATTR_KPARAM_INFO
	.align		4
.L_31:
        /*0038*/ 	.byte	0x04, 0x17
        /*003a*/ 	.short	(.L_33 - .L_32)
.L_32:
        /*003c*/ 	.word	0x00000000
        /*0040*/ 	.short	0x0000
        /*0042*/ 	.short	0x0000
        /*0044*/ 	.byte	0x00, 0xf5, 0x21, 0x00


	//----- nvinfo : EIATTR_SPARSE_MMA_MASK
	.align		4
.L_33:
        /*0048*/ 	.byte	0x03, 0x50
        /*004a*/ 	.short	0x0000


	//----- nvinfo : EIATTR_MAXREG_COUNT
	.align		4
        /*004c*/ 	.byte	0x03, 0x1b
        /*004e*/ 	.short	0x00ff


	//----- nvinfo : EIATTR_MERCURY_ISA_VERSION
	.align		4
        /*0050*/ 	.byte	0x03, 0x5f
        /*0052*/ 	.short	0x0101


	//----- nvinfo : EIATTR_VRC_CTA_INIT_COUNT
	.align		4
        /*0054*/ 	.byte	0x02, 0x4a
	.zero		1
	.zero		1


	//----- nvinfo : EIATTR_EXIT_INSTR_OFFSETS
	.align		4
        /*0058*/ 	.byte	0x04, 0x1c
        /*005a*/ 	.short	(.L_35 - .L_34)


	//   ....[0]....
.L_34:
        /*005c*/ 	.word	0x000000e0


	//   ....[1]....
        /*0060*/ 	.word	0x00000380


	//   ....[2]....
        /*0064*/ 	.word	0x00000720


	//   ....[3]....
        /*0068*/ 	.word	0x000018d0


	//----- nvinfo : EIATTR_CRS_STACK_SIZE
	.align		4
.L_35:
        /*006c*/ 	.byte	0x04, 0x1e
        /*006e*/ 	.short	(.L_37 - .L_36)
.L_36:
        /*0070*/ 	.word	0x00000000


	//----- nvinfo : EIATTR_CBANK_PARAM_SIZE
	.align		4
.L_37:
        /*0074*/ 	.byte	0x03, 0x19
        /*0076*/ 	.short	0x0015


	//----- nvinfo : EIATTR_PARAM_CBANK
	.align		4
        /*0078*/ 	.byte	0x04, 0x0a
        /*007a*/ 	.short	(.L_39 - .L_38)
	.align		4
.L_38:
        /*007c*/ 	.word	index@(.nv.constant0._Z22gelu_vectorized_kernelPKfPfib)
        /*0080*/ 	.short	0x0380
        /*0082*/ 	.short	0x0015


	//----- nvinfo : EIATTR_SW_WAR
	.align		4
.L_39:
        /*0084*/ 	.byte	0x04, 0x36
        /*0086*/ 	.short	(.L_41 - .L_40)
.L_40:
        /*0088*/ 	.word	0x00000008
.L_41:


//--------------------- .nv.info._Z19gelu_inplace_kernelPfib --------------------------
	.section	.nv.info._Z19gelu_inplace_kernelPfib,"",@"SHT_CUDA_INFO"
	.sectionflags	@""
	.align	4


	//----- nvinfo : EIATTR_CUDA_API_VERSION
	.align		4
        /*0000*/ 	.byte	0x04, 0x37
        /*0002*/ 	.short	(.L_43 - .L_42)
.L_42:
        /*0004*/ 	.word	0x00000082


	//----- nvinfo : EIATTR_KPARAM_INFO
	.align		4
.L_43:
        /*0008*/ 	.byte	0x04, 0x17
        /*000a*/ 	.short	(.L_45 - .L_44)
.L_44:
        /*000c*/ 	.word	0x00000000
        /*0010*/ 	.short	0x0002
        /*0012*/ 	.short	0x000c
        /*0014*/ 	.byte	0x00, 0xf0, 0x05, 0x00


	//----- nvinfo : EIATTR_KPARAM_INFO
	.align		4
.L_45:
        /*0018*/ 	.byte	0x04, 0x17
        /*001a*/ 	.short	(.L_47 - .L_46)
.L_46:
        /*001c*/ 	.word	0x00000000
        /*0020*/ 	.short	0x0001
        /*0022*/ 	.short	0x0008
        /*0024*/ 	.byte	0x00, 0xf0, 0x11, 0x00


	//----- nvinfo : EIATTR_KPARAM_INFO
	.align		4
.L_47:
        /*0028*/ 	.byte	0x04, 0x17
        /*002a*/ 	.short	(.L_49 - .L_48)
.L_48:
        /*002c*/ 	.word	0x00000000
        /*0030*/ 	.short	0x0000
        /*0032*/ 	.short	0x0000
        /*0034*/ 	.byte	0x00, 0xf5, 0x21, 0x00


	//----- nvinfo : EIATTR_SPARSE_MMA_MASK
	.align		4
.L_49:
        /*0038*/ 	.byte	0x03, 0x50
        /*003a*/ 	.short	0x0000


	//----- nvinfo : EIATTR_MAXREG_COUNT
	.align		4
        /*003c*/ 	.byte	0x03, 0x1b
        /*003e*/ 	.short	0x00ff


	//----- nvinfo : EIATTR_MERCURY_ISA_VERSION
	.align		4
        /*0040*/ 	.byte	0x03, 0x5f
        /*0042*/ 	.short	0x0101


	//----- nvinfo : EIATTR_VRC_CTA_INIT_COUNT
	.align		4
        /*0044*/ 	.byte	0x02, 0x4a
	.zero		1
	.zero		1


	//----- nvinfo : EIATTR_EXIT_INSTR_OFFSETS
	.align		4
        /*0048*/ 	.byte	0x04, 0x1c
        /*004a*/ 	.short	(.L_51 - .L_50)


	//   ....[0]....
.L_50:
        /*004c*/ 	.word	0x00000070


	//   ....[1]....
        /*0050*/ 	.word	0x00000290


	//   ....[2]....
        /*0054*/ 	.word	0x000005a0


	//----- nvinfo : EIATTR_CRS_STACK_SIZE
	.align		4
.L_51:
        /*0058*/ 	.byte	0x04, 0x1e
        /*005a*/ 	.short	(.L_53 - .L_52)
.L_52:
        /*005c*/ 	.word	0x00000000


	//----- nvinfo : EIATTR_CBANK_PARAM_SIZE
	.align		4
.L_53:
        /*0060*/ 	.byte	0x03, 0x19
        /*0062*/ 	.short	0x000d


	//----- nvinfo : EIATTR_PARAM_CBANK
	.align		4
        /*0064*/ 	.byte	0x04, 0x0a
        /*0066*/ 	.short	(.L_55 - .L_54)
	.align		4
.L_54:
        /*0068*/ 	.word	index@(.nv.constant0._Z19gelu_inplace_kernelPfib)
        /*006c*/ 	.short	0x0380
        /*006e*/ 	.short	0x000d


	//----- nvinfo : EIATTR_SW_WAR
	.align		4
.L_55:
        /*0070*/ 	.byte	0x04, 0x36
        /*0072*/ 	.short	(.L_57 - .L_56)
.L_56:
        /*0074*/ 	.word	0x00000008
.L_57:


//--------------------- .nv.info._Z11gelu_kernelPKfPfib --------------------------
	.section	.nv.info._Z11gelu_kernelPKfPfib,"",@"SHT_CUDA_INFO"
	.sectionflags	@""
	.align	4


	//----- nvinfo : EIATTR_CUDA_API_VERSION
	.align		4
        /*0000*/ 	.byte	0x04, 0x37
        /*0002*/ 	.short	(.L_59 - .L_58)
.L_58:
        /*0004*/ 	.word	0x00000082


	//----- nvinfo : EIATTR_KPARAM_INFO
	.align		4
.L_59:
        /*0008*/ 	.byte	0x04, 0x17
        /*000a*/ 	.short	(.L_61 - .L_60)
.L_60:
        /*000c*/ 	.word	0x00000000
        /*0010*/ 	.short	0x0003
        /*0012*/ 	.short	0x0014
        /*0014*/ 	.byte	0x00, 0xf0, 0x05, 0x00


	//----- nvinfo : EIATTR_KPARAM_INFO
	.align		4
.L_61:
        /*0018*/ 	.byte	0x04, 0x17
        /*001a*/ 	.short	(.L_63 - .L_62)
.L_62:
        /*001c*/ 	.word	0x00000000
        /*0020*/ 	.short	0x0002
        /*0022*/ 	.short	0x0010
        /*0024*/ 	.byte	0x00, 0xf0, 0x11, 0x00


	//----- nvinfo : EIATTR_KPARAM_INFO
	.align		4
.L_63:
        /*0028*/ 	.byte	0x04, 0x17
        /*002a*/ 	.short	(.L_65 - .L_64)
.L_64:
        /*002c*/ 	.word	0x00000000
        /*0030*/ 	.short	0x0001
        /*0032*/ 	.short	0x0008
        /*0034*/ 	.byte	0x00, 0xf5, 0x21, 0x00


	//----- nvinfo : EIATTR_KPARAM_INFO
	.align		4
.L_65:
        /*0038*/ 	.byte	0x04, 0x17
        /*003a*/ 	.short	(.L_67 - .L_66)
.L_66:
        /*003c*/ 	.word	0x00000000
        /*0040*/ 	.short	0x0000
        /*0042*/ 	.short	0x0000
        /*0044*/ 	.byte	0x00, 0xf5, 0x21, 0x00


	//----- nvinfo : EIATTR_SPARSE_MMA_MASK
	.align		4
.L_67:
        /*0048*/ 	.byte	0x03, 0x50
        /*004a*/ 	.short	0x0000


	//----- nvinfo : EIATTR_MAXREG_COUNT
	.align		4
        /*004c*/ 	.byte	0x03, 0x1b
        /*004e*/ 	.short	0x00ff


	//----- nvinfo : EIATTR_MERCURY_ISA_VERSION
	.align		4
        /*0050*/ 	.byte	0x03, 0x5f
        /*0052*/ 	.short	0x0101


	//----- nvinfo : EIATTR_VRC_CTA_INIT_COUNT
	.align		4
        /*0054*/ 	.byte	0x02, 0x4a
	.zero		1
	.zero		1


	//----- nvinfo : EIATTR_EXIT_INSTR_OFFSETS
	.align		4
        /*0058*/ 	.byte	0x04, 0x1c
        /*005a*/ 	.short	(.L_69 - .L_68)


	//   ....[0]....
.L_68:
        /*005c*/ 	.word	0x00000070


	//   ....[1]....
        /*0060*/ 	.word	0x000002b0


	//   ....[2]....
        /*0064*/ 	.word	0x000005b0


	//----- nvinfo : EIATTR_CRS_STACK_SIZE
	.align		4
.L_69:
        /*0068*/ 	.byte	0x04, 0x1e
        /*006a*/ 	.short	(.L_71 - .L_70)
.L_70:
        /*006c*/ 	.word	0x00000000


	//----- nvinfo : EIATTR_CBANK_PARAM_SIZE
	.align		4
.L_71:
        /*0070*/ 	.byte	0x03, 0x19
        /*0072*/ 	.short	0x0015


	//----- nvinfo : EIATTR_PARAM_CBANK
	.align		4
        /*0074*/ 	.byte	0x04, 0x0a
        /*0076*/ 	.short	(.L_73 - .L_72)
	.align		4
.L_72:
        /*0078*/ 	.word	index@(.nv.constant0._Z11gelu_kernelPKfPfib)
        /*007c*/ 	.short	0x0380
        /*007e*/ 	.short	0x0015


	//----- nvinfo : EIATTR_SW_WAR
	.align		4
.L_73:
        /*0080*/ 	.byte	0x04, 0x36
        /*0082*/ 	.short	(.L_75 - .L_74)
.L_74:
        /*0084*/ 	.word	0x00000008
.L_75:


//--------------------- .nv.callgraph             --------------------------
	.section	.nv.callgraph,"",@"SHT_CUDA_CALLGRAPH"
	.align	4
	.sectionentsize	8
	.align		4
        /*0000*/ 	.word	0x00000000
	.align		4
        /*0004*/ 	.word	0xffffffff
	.align		4
        /*0008*/ 	.word	0x00000000
	.align		4
        /*000c*/ 	.word	0xfffffffe
	.align		4
        /*0010*/ 	.word	0x00000000
	.align		4
        /*0014*/ 	.word	0xfffffffd
	.align		4
        /*0018*/ 	.word	0x00000000
	.align		4
        /*001c*/ 	.word	0xfffffffc


//--------------------- .text._Z22gelu_vectorized_kernelPKfPfib --------------------------
	.section	.text._Z22gelu_vectorized_kernelPKfPfib,"ax",@progbits
	.align	128
        .global         _Z22gelu_vectorized_kernelPKfPfib
        .type           _Z22gelu_vectorized_kernelPKfPfib,@function
        .size           _Z22gelu_vectorized_kernelPKfPfib,(.L_x_60 - _Z22gelu_vectorized_kernelPKfPfib)
        .other          _Z22gelu_vectorized_kernelPKfPfib,@"STO_CUDA_ENTRY STV_DEFAULT"
_Z22gelu_vectorized_kernelPKfPfib:
.text._Z22gelu_vectorized_kernelPKfPfib:
[----:B------:R-:W-:Y:S01]  /*0000*/  LDC R1, c[0x0][0x37c] ;  /* 0x0000df00ff017b82 */ /* 0x000fe20000000800 */
[----:B------:R-:W0:Y:S07]  /*0010*/  S2R R3, SR_TID.X ;  /* 0x0000000000037919 */ /* 0x000e2e0000002100 */
[----:B------:R-:W0:Y:S01]  /*0020*/  S2UR UR4, SR_CTAID.X ;  /* 0x00000000000479c3 */ /* 0x000e220000002500 */
[----:B------:R-:W1:Y:S01]  /*0030*/  LDCU UR5, c[0x0][0x390] ;  /* 0x00007200ff0577ac */ /* 0x000e620008000800 */
[----:B------:R-:W-:Y:S01]  /*0040*/  HFMA2 R9, -RZ, RZ, 1.9267578125, 7.5519084930419921875e-05 ;  /* 0x3fb504f3ff097431 */ /* 0x000fe200000001ff */
[----:B------:R-:W2:Y:S05]  /*0050*/  LDCU.64 UR6, c[0x0][0x358] ;  /* 0x00006b00ff0677ac */ /* 0x000eaa0008000a00 */
[----:B------:R-:W0:Y:S01]  /*0060*/  LDC R8, c[0x0][0x360] ;  /* 0x0000d800ff087b82 */ /* 0x000e220000000800 */
[----:B------:R-:W3:Y:S01]  /*0070*/  LDCU UR8, c[0x0][0x390] ;  /* 0x00007200ff0877ac */ /* 0x000ee20008000800 */
[----:B0-----:R-:W-:-:S05]  /*0080*/  IMAD R8, R8, UR4, R3 ;  /* 0x0000000408087c24 */ /* 0x001fca000f8e0203 */
[----:B------:R-:W-:-:S04]  /*0090*/  SHF.L.U32 R8, R8, 0x2, RZ ;  /* 0x0000000208087819 */ /* 0x000fc800000006ff */
[----:B------:R-:W-:-:S04]  /*00a0*/  IADD3 R0, PT, PT, R8, 0x3, RZ ;  /* 0x0000000308007810 */ /* 0x000fc80007ffe0ff */
[----:B-1----:R-:W-:-:S13]  /*00b0*/  ISETP.GE.AND P0, PT, R0, UR5, PT ;  /* 0x0000000500007c0c */ /* 0x002fda000bf06270 */
[----:B--23--:R-:W-:Y:S05]  /*00c0*/  @!P0 BRA `(.L_x_0) ;  /* 0x0000000400988947 */ /* 0x00cfea0003800000 */
[----:B------:R-:W-:-:S13]  /*00d0*/  ISETP.GE.AND P0, PT, R8, UR5, PT ;  /* 0x0000000508007c0c */ /* 0x000fda000bf06270 */
[----:B------:R-:W-:Y:S05]  /*00e0*/  @P0 EXIT ;  /* 0x000000000000094d */ /* 0x000fea0003800000 */
[----:B------:R-:W0:Y:S02]  /*00f0*/  LDCU.U8 UR4, c[0x0][0x394] ;  /* 0x00007280ff0477ac */ /* 0x000e240008000000 */
[----:B0-----:R-:W-:-:S04]  /*0100*/  UPRMT UR4, UR4, 0x8880, URZ ;  /* 0x0000888004047896 */ /* 0x001fc800080000ff */
[----:B------:R-:W-:-:S09]  /*0110*/  UISETP.NE.AND UP0, UPT, UR4, URZ, UPT ;  /* 0x000000ff0400728c */ /* 0x000fd2000bf05270 */
[----:B------:R-:W-:Y:S05]  /*0120*/  BRA.U !UP0, `(.L_x_1) ;  /* 0x0000000108987547 */ /* 0x000fea000b800000 */
[----:B------:R-:W0:Y:S01]  /*0130*/  LDC.64 R2, c[0x0][0x380] ;  /* 0x0000e000ff027b82 */ /* 0x000e220000000a00 */
[----:B------:R-:W-:-:S07]  /*0140*/  MOV R6, 0x1 ;  /* 0x0000000100067802 */ /* 0x000fce0000000f00 */
[----:B------:R-:W1:Y:S02]  /*0150*/  LDC.64 R4, c[0x0][0x388] ;  /* 0x0000e200ff047b82 */ /* 0x000e640000000a00 */
.L_x_2:
[----:B0-----:R-:W-:-:S06]  /*0160*/  IMAD.WIDE R10, R8, 0x4, R2 ;  /* 0x00000004080a7825 */ /* 0x001fcc00078e0202 */
[----:B------:R-:W2:Y:S01]  /*0170*/  LDG.E R10, desc[UR6][R10.64] ;  /* 0x000000060a0a7981 */ /* 0x000ea2000c1e1900 */
[----:B------:R-:W-:Y:S02]  /*0180*/  HFMA2 R14, -RZ, RZ, 1.875, 0 ;  /* 0x3f800000ff0e7431 */ /* 0x000fe400000001ff */
[----:B------:R-:W-:Y:S02]  /*0190*/  IMAD.MOV.U32 R12, RZ, RZ, 0x3c80f082 ;  /* 0x3c80f082ff0c7424 */ /* 0x000fe400078e00ff */
[----:B--2---:R-:W-:-:S04]  /*01a0*/  FMUL R7, R10, R10 ;  /* 0x0000000a0a077220 */ /* 0x004fc80000400000 */
[----:B------:R-:W-:-:S04]  /*01b0*/  FMUL R7, R10, R7 ;  /* 0x000000070a077220 */ /* 0x000fc80000400000 */
[----:B------:R-:W-:-:S04]  /*01c0*/  FFMA R7, R7, 0.044714998453855514526, R10 ;  /* 0x3d37271307077823 */ /* 0x000fc8000000000a */
[----:B------:R-:W-:-:S04]  /*01d0*/  FMUL R7, R7, 0.79788458347320556641 ;  /* 0x3f4c422a07077820 */ /* 0x000fc80000400000 */
[C---:B------:R-:W-:Y:S01]  /*01e0*/  FMUL R0, |R7|.reuse, 2.8853900432586669922 ;  /* 0x4038aa3b07007820 */ /* 0x040fe20000400200 */
[C---:B------:R-:W-:Y:S01]  /*01f0*/  FMUL R13, R7.reuse, R7 ;  /* 0x00000007070d7220 */ /* 0x040fe20000400000 */
[C---:B------:R-:W-:Y:S02]  /*0200*/  FSETP.GE.AND P1, PT, |R7|.reuse, 0.60000002384185791016, PT ;  /* 0x3f19999a0700780b */ /* 0x040fe40003f26200 */
[----:B------:R-:W-:Y:S01]  /*0210*/  FSETP.GE.AND P0, PT, |R7|, 9.010913848876953125, PT ;  /* 0x41102cb40700780b */ /* 0x000fe20003f06200 */
[----:B------:R-:W-:Y:S01]  /*0220*/  FFMA R12, R13, R12, -0.052303962409496307373 ;  /* 0xbd563cae0d0c7423 */ /* 0x000fe2000000000c */
[----:B------:R-:W0:Y:S02]  /*0230*/  MUFU.EX2 R0, R0 ;  /* 0x0000000000007308 */ /* 0x000e240000000800 */
[----:B0-----:R-:W-:-:S06]  /*0240*/  FADD R9, R0, 1 ;  /* 0x3f80000000097421 */ /* 0x001fcc0000000000 */
[----:B------:R-:W0:Y:S02]  /*0250*/  MUFU.RCP R9, R9 ;  /* 0x0000000900097308 */ /* 0x000e240000001000 */
[----:B0-----:R-:W-:Y:S01]  /*0260*/  FFMA R11, R9, -2, R14 ;  /* 0xc0000000090b7823 */ /* 0x001fe2000000000e */
[----:B------:R-:W-:-:S04]  /*0270*/  FFMA R14, R13, R12, 0.1331529766321182251 ;  /* 0x3e0859410d0e7423 */ /* 0x000fc8000000000c */
[----:B------:R-:W-:Y:S01]  /*0280*/  FFMA R0, R13, R14, -0.33332768082618713379 ;  /* 0xbeaaa9ed0d007423 */ /* 0x000fe2000000000e */
[----:B------:R-:W-:-:S03]  /*0290*/  FSEL R12, R11, 1, !P0 ;  /* 0x3f8000000b0c7808 */ /* 0x000fc60004000000 */
[----:B------:R-:W-:Y:S01]  /*02a0*/  FFMA R0, R13, R0, RZ ;  /* 0x000000000d007223 */ /* 0x000fe200000000ff */
[----:B------:R-:W-:-:S03]  /*02b0*/  LOP3.LUT R12, R12, 0x80000000, R7, 0xb8, !PT ;  /* 0x800000000c0c7812 */ /* 0x000fc600078eb807 */
[----:B------:R-:W-:Y:S01]  /*02c0*/  @!P1 FFMA R12, R7, R0, R7 ;  /* 0x00000000070c9223 */ /* 0x000fe20000000007 */
[----:B------:R-:W-:Y:S01]  /*02d0*/  FMUL R0, R10, 0.5 ;  /* 0x3f0000000a007820 */ /* 0x000fe20000400000 */
[C---:B-1----:R-:W-:Y:S01]  /*02e0*/  IMAD.WIDE R10, R8.reuse, 0x4, R4 ;  /* 0x00000004080a7825 */ /* 0x042fe200078e0204 */
[----:B------:R-:W-:-:S03]  /*02f0*/  IADD3 R8, PT, PT, R8, 0x1, RZ ;  /* 0x0000000108087810 */ /* 0x000fc60007ffe0ff */
[----:B------:R-:W-:Y:S01]  /*0300*/  FADD R7, R12, 1 ;  /* 0x3f8000000c077421 */ /* 0x000fe20000000000 */
[----:B------:R-:W-:-:S03]  /*0310*/  ISETP.LT.AND P1, PT, R8, UR5, PT ;  /* 0x0000000508007c0c */ /* 0x000fc6000bf21270 */
[----:B------:R-:W-:Y:S01]  /*0320*/  FMUL R7, R0, R7 ;  /* 0x0000000700077220 */ /* 0x000fe20000400000 */
[C---:B------:R-:W-:Y:S02]  /*0330*/  IADD3 R0, PT, PT, R6.reuse, -0x1, RZ ;  /* 0xffffffff06007810 */ /* 0x040fe40007ffe0ff */
[----:B------:R-:W-:Y:S02]  /*0340*/  IADD3 R6, PT, PT, R6, 0x1, RZ ;  /* 0x0000000106067810 */ /* 0x000fe40007ffe0ff */
[----:B------:R2:W-:Y:S01]  /*0350*/  STG.E desc[UR6][R10.64], R7 ;  /* 0x000000070a007986 */ /* 0x0005e2000c101906 */
[----:B------:R-:W-:-:S13]  /*0360*/  ISETP.GE.U32.AND P0, PT, R0, 0x3, PT ;  /* 0x000000030000780c */ /* 0x000fda0003f06070 */
[----:B--2---:R-:W-:Y:S05]  /*0370*/  @!P0 BRA P1, `(.L_x_2) ;  /* 0xfffffffc00788947 */ /* 0x004fea000083ffff */
[----:B------:R-:W-:Y:S05]  /*0380*/  EXIT ;  /* 0x000000000000794d */ /* 0x000fea0003800000 */
.L_x_1:
[----:B------:R-:W0:Y:S01]  /*0390*/  LDC.64 R6, c[0x0][0x380] ;  /* 0x0000e000ff067b82 */ /* 0x000e220000000a00 */
[----:B------:R-:W-:-:S07]  /*03a0*/  IMAD.MOV.U32 R3, RZ, RZ, 0x1 ;  /* 0x00000001ff037424 */ /* 0x000fce00078e00ff */
[----:B------:R-:W1:Y:S02]  /*03b0*/  LDC.64 R4, c[0x0][0x388] ;  /* 0x0000e200ff047b82 */ /* 0x000e640000000a00 */
.L_x_5:
[----:B0-----:R-:W-:-:S05]  /*03c0*/  IMAD.WIDE R10, R8, 0x4, R6 ;  /* 0x00000004080a7825 */ /* 0x001fca00078e0206 */
[----:B------:R-:W2:Y:S01]  /*03d0*/  LDG.E R0, desc[UR6][R10.64] ;  /* 0x000000060a007981 */ /* 0x000ea2000c1e1900 */
[----:B------:R-:W-:Y:S01]  /*03e0*/  HFMA2 R2, -RZ, RZ, 1.875, 0 ;  /* 0x3f800000ff027431 */ /* 0x000fe200000001ff */
[----:B------:R-:W-:Y:S01]  /*03f0*/  MOV R13, 0x3f3504f3 ;  /* 0x3f3504f3000d7802 */ /* 0x000fe20000000f00 */
[----:B------:R-:W-:Y:S04]  /*0400*/  BSSY.RECONVERGENT B0, `(.L_x_3) ;  /* 0x000000a000007945 */ /* 0x000fe80003800200 */
[----:B------:R-:W-:-:S04]  /*0410*/  FFMA R2, R13, -1.4142135381698608398, R2 ;  /* 0xbfb504f30d027823 */ /* 0x000fc80000000002 */
[----:B------:R-:W-:Y:S01]  /*0420*/  FFMA R13, R2, R13, 0.70710676908493041992 ;  /* 0x3f3504f3020d7423 */ /* 0x000fe2000000000d */
[----:B--2---:R-:W0:Y:S03]  /*0430*/  FCHK P0, R0, 1.4142135381698608398 ;  /* 0x3fb504f300007902 */ /* 0x004e260000000000 */
[----:B------:R-:W-:-:S04]  /*0440*/  FFMA R2, R0, R13, RZ ;  /* 0x0000000d00027223 */ /* 0x000fc800000000ff */
[----:B------:R-:W-:-:S04]  /*0450*/  FFMA R12, R2, -1.4142135381698608398, R0 ;  /* 0xbfb504f3020c7823 */ /* 0x000fc80000000000 */
[----:B------:R-:W-:Y:S01]  /*0460*/  FFMA R2, R13, R12, R2 ;  /* 0x0000000c0d027223 */ /* 0x000fe20000000002 */
[----:B0-----:R-:W-:Y:S06]  /*0470*/  @!P0 BRA `(.L_x_4) ;  /* 0x0000000000088947 */ /* 0x001fec0003800000 */
[----:B------:R-:W-:-:S07]  /*0480*/  MOV R10, 0x4a0 ;  /* 0x000004a0000a7802 */ /* 0x000fce0000000f00 */
[----:B-1----:R-:W-:Y:S05]  /*0490*/  CALL.REL.NOINC `($__internal_0_$__cuda_sm3x_div_rn_noftz_f32_slowpath) ;  /* 0x0000001400107944 */ /* 0x002fea0003c00000 */
.L_x_4:
[----:B------:R-:W-:Y:S05]  /*04a0*/  BSYNC.RECONVERGENT B0 ;  /* 0x0000000000007941 */ /* 0x000fea0003800200 */
.L_x_3:
[----:B------:R-:W-:Y:S02]  /*04b0*/  HFMA2 R12, -RZ, RZ, 0.8349609375, 5.424022674560546875e-06 ;  /* 0x3aae005bff0c7431 */ /* 0x000fe400000001ff */
[C---:B------:R-:W-:Y:S01]  /*04c0*/  FMUL R11, R2.reuse, R2 ;  /* 0x00000002020b7220 */ /* 0x040fe20000400000 */
[C---:B------:R-:W-:Y:S01]  /*04d0*/  FSETP.GE.AND P0, PT, |R2|.reuse, 1.0029599666595458984, PT ;  /* 0x3f8060fe0200780b */ /* 0x040fe20003f06200 */
[----:B------:R-:W-:Y:S01]  /*04e0*/  IMAD.MOV.U32 R13, RZ, RZ, 0x3c09919f ;  /* 0x3c09919fff0d7424 */ /* 0x000fe200078e00ff */
[----:B------:R-:W-:Y:S02]  /*04f0*/  MOV R10, 0x38eb4c3a ;  /* 0x38eb4c3a000a7802 */ /* 0x000fe40000000f00 */
[----:B------:R-:W-:Y:S02]  /*0500*/  FSEL R11, |R2|, R11, P0 ;  /* 0x0000000b020b7208 */ /* 0x000fe40000000200 */
[----:B------:R-:W-:Y:S02]  /*0510*/  FSEL R10, R10, 8.4834944573231041431e-05, P0 ;  /* 0x38b1e96a0a0a7808 */ /* 0x000fe40000000000 */
[----:B------:R-:W-:-:S02]  /*0520*/  FSEL R12, -R12, -0.00082130916416645050049, P0 ;  /* 0xba574d200c0c7808 */ /* 0x000fc40000000100 */
[----:B------:R-:W-:Y:S02]  /*0530*/  FSEL R13, R13, 0.0052134888246655464172, P0 ;  /* 0x3baad5ea0d0d7808 */ /* 0x000fe40000000000 */
[----:B------:R-:W-:Y:S01]  /*0540*/  MOV R15, 0x3d24d99a ;  /* 0x3d24d99a000f7802 */ /* 0x000fe20000000f00 */
[----:B------:R-:W-:Y:S01]  /*0550*/  FFMA R10, R11, R10, R12 ;  /* 0x0000000a0b0a7223 */ /* 0x000fe2000000000c */
[----:B------:R-:W-:Y:S01]  /*0560*/  HFMA2 R12, -RZ, RZ, 1.5341796875, 81.5625 ;  /* 0x3e235519ff0c7431 */ /* 0x000fe200000001ff */
[----:B------:R-:W-:Y:S02]  /*0570*/  MOV R14, 0x3f69b4f9 ;  /* 0x3f69b4f9000e7802 */ /* 0x000fe40000000f00 */
[----:B------:R-:W-:Y:S01]  /*0580*/  FSEL R15, -R15, -0.026868773624300956726, P0 ;  /* 0xbcdc1be70f0f7808 */ /* 0x000fe20000000100 */
[----:B------:R-:W-:-:S04]  /*0590*/  FFMA R10, R11, R10, R13 ;  /* 0x0000000a0b0a7223 */ /* 0x000fc8000000000d */
[----:B------:R-:W-:Y:S01]  /*05a0*/  FFMA R10, R11, R10, R15 ;  /* 0x0000000a0b0a7223 */ /* 0x000fe2000000000f */
[----:B------:R-:W-:Y:S02]  /*05b0*/  FSEL R15, R14, -0.37612664699554443359, P0 ;  /* 0xbec093ac0e0f7808 */ /* 0x000fe40000000000 */
[----:B------:R-:W-:Y:S01]  /*05c0*/  FSEL R13, R12, 0.11284004896879196167, P0 ;  /* 0x3de718af0c0d7808 */ /* 0x000fe20000000000 */
[----:B------:R-:W-:-:S04]  /*05d0*/  HFMA2 R12, -RZ, RZ, 1.7822265625, 0.000185489654541015625 ;  /* 0x3f210a14ff0c7431 */ /* 0x000fc800000001ff */
[----:B------:R-:W-:-:S04]  /*05e0*/  FFMA R10, R11, R10, R13 ;  /* 0x0000000a0b0a7223 */ /* 0x000fc8000000000d */
[C---:B------:R-:W-:Y:S01]  /*05f0*/  FFMA R10, R11.reuse, R10, R15 ;  /* 0x0000000a0b0a7223 */ /* 0x040fe2000000000f */
[----:B------:R-:W-:Y:S02]  /*0600*/  FSEL R15, -R11, R2, P0 ;  /* 0x000000020b0f7208 */ /* 0x000fe40000000100 */
[----:B------:R-:W-:-:S05]  /*0610*/  FSEL R13, R12, 0.12837915122509002686, P0 ;  /* 0x3e0375d30c0d7808 */ /* 0x000fca0000000000 */
[----:B------:R-:W-:Y:S01]  /*0620*/  FFMA R10, R11, R10, R13 ;  /* 0x0000000a0b0a7223 */ /* 0x000fe2000000000d */
[----:B------:R-:W-:-:S03]  /*0630*/  FMUL R13, R0, 0.5 ;  /* 0x3f000000000d7820 */ /* 0x000fc60000400000 */
[----:B------:R-:W-:-:S04]  /*0640*/  FFMA R15, R10, R15, R15 ;  /* 0x0000000f0a0f7223 */ /* 0x000fc8000000000f */
[----:B------:R-:W0:Y:S02]  /*0650*/  @P0 MUFU.EX2 R10, R15 ;  /* 0x0000000f000a0308 */ /* 0x000e240000000800 */
[----:B0-----:R-:W-:-:S05]  /*0660*/  @P0 FADD R11, -R10, 1 ;  /* 0x3f8000000a0b0421 */ /* 0x001fca0000000100 */
[----:B------:R-:W-:Y:S01]  /*0670*/  @P0 LOP3.LUT R15, R11, 0x80000000, R2, 0xb8, !PT ;  /* 0x800000000b0f0812 */ /* 0x000fe200078eb802 */
[C---:B-1----:R-:W-:Y:S01]  /*0680*/  IMAD.WIDE R10, R8.reuse, 0x4, R4 ;  /* 0x00000004080a7825 */ /* 0x042fe200078e0204 */
[----:B------:R-:W-:-:S03]  /*0690*/  IADD3 R8, PT, PT, R8, 0x1, RZ ;  /* 0x0000000108087810 */ /* 0x000fc60007ffe0ff */
[----:B------:R-:W-:Y:S01]  /*06a0*/  FADD R0, R15, 1 ;  /* 0x3f8000000f007421 */ /* 0x000fe20000000000 */
[----:B------:R-:W-:-:S03]  /*06b0*/  ISETP.LT.AND P1, PT, R8, UR8, PT ;  /* 0x0000000808007c0c */ /* 0x000fc6000bf21270 */
[----:B------:R-:W-:Y:S01]  /*06c0*/  FMUL R13, R0, R13 ;  /* 0x0000000d000d7220 */ /* 0x000fe20000400000 */
[C---:B------:R-:W-:Y:S01]  /*06d0*/  VIADD R0, R3.reuse, 0xffffffff ;  /* 0xffffffff03007836 */ /* 0x040fe20000000000 */
[----:B------:R-:W-:-:S03]  /*06e0*/  IADD3 R3, PT, PT, R3, 0x1, RZ ;  /* 0x0000000103037810 */ /* 0x000fc60007ffe0ff */
[----:B------:R2:W-:Y:S01]  /*06f0*/  STG.E desc[UR6][R10.64], R13 ;  /* 0x0000000d0a007986 */ /* 0x0005e2000c101906 */
[----:B------:R-:W-:-:S13]  /*0700*/  ISETP.GE.U32.AND P0, PT, R0, 0x3, PT ;  /* 0x000000030000780c */ /* 0x000fda0003f06070 */
[----:B--2---:R-:W-:Y:S05]  /*0710*/  @!P0 BRA P1, `(.L_x_5) ;  /* 0xfffffffc00288947 */ /* 0x004fea000083ffff */
[----:B------:R-:W-:Y:S05]  /*0720*/  EXIT ;  /* 0x000000000000794d */ /* 0x000fea0003800000 */
.L_x_0:
[----:B------:R-:W0:Y:S01]  /*0730*/  LDC.64 R4, c[0x0][0x380] ;  /* 0x0000e000ff047b82 */ /* 0x000e220000000a00 */
[----:B------:R-:W1:Y:S01]  /*0740*/  LDCU.U8 UR4, c[0x0][0x394] ;  /* 0x00007280ff0477ac */ /* 0x000e620008000000 */
[----:B0-----:R-:W-:-:S06]  /*0750*/  IMAD.WIDE R4, R8, 0x4, R4 ;  /* 0x0000000408047825 */ /* 0x001fcc00078e0204 */
[----:B------:R-:W5:Y:S01]  /*0760*/  LDG.E.128 R4, desc[UR6][R4.64] ;  /* 0x0000000604047981 */ /* 0x000f62000c1e1d00 */
[----:B-1----:R-:W-:-:S04]  /*0770*/  UPRMT UR4, UR4, 0x8880, URZ ;  /* 0x0000888004047896 */ /* 0x002fc800080000ff */
[----:B------:R-:W-:-:S09]  /*0780*/  UISETP.NE.AND UP0, UPT, UR4, URZ, UPT ;  /* 0x000000ff0400728c */ /* 0x000fd2000bf05270 */
[----:B------:R-:W-:Y:S05]  /*0790*/  BRA.U !UP0, `(.L_x_6) ;  /* 0x00000005086c7547 */ /* 0x000fea000b800000 */
[C---:B-----5:R-:W-:Y:S01]  /*07a0*/  FMUL R3, R4.reuse, R4 ;  /* 0x0000000404037220 */ /* 0x060fe20000400000 */
[----:B------:R-:W-:Y:S01]  /*07b0*/  FMUL R0, R5, R5 ;  /* 0x0000000505007220 */ /* 0x000fe20000400000 */
[----:B------:R-:W-:Y:S01]  /*07c0*/  FMUL R12, R7, R7 ;  /* 0x00000007070c7220 */ /* 0x000fe20000400000 */
[----:B------:R-:W-:Y:S01]  /*07d0*/  MOV R15, 0x3c80f082 ;  /* 0x3c80f082000f7802 */ /* 0x000fe20000000f00 */
[----:B------:R-:W-:Y:S01]  /*07e0*/  FMUL R3, R4, R3 ;  /* 0x0000000304037220 */ /* 0x000fe20000400000 */
[----:B------:R-:W-:Y:S01]  /*07f0*/  FMUL R0, R5, R0 ;  /* 0x0000000005007220 */ /* 0x000fe20000400000 */
[----:B------:R-:W-:Y:S02]  /*0800*/  FMUL R14, R7, R12 ;  /* 0x0000000c070e7220 */ /* 0x000fe40000400000 */
[----:B------:R-:W-:Y:S01]  /*0810*/  FFMA R3, R3, 0.044714998453855514526, R4 ;  /* 0x3d37271303037823 */ /* 0x000fe20000000004 */
[----:B------:R-:W-:Y:S01]  /*0820*/  FFMA R9, R0, 0.044714998453855514526, R5 ;  /* 0x3d37271300097823 */ /* 0x000fe20000000005 */
[----:B------:R-:W-:Y:S01]  /*0830*/  FFMA R11, R14, 0.044714998453855514526, R7 ;  /* 0x3d3727130e0b7823 */ /* 0x000fe20000000007 */
[----:B------:R-:W-:Y:S01]  /*0840*/  FMUL R4, R4, 0.5 ;  /* 0x3f00000004047820 */ /* 0x000fe20000400000 */
[----:B------:R-:W-:Y:S01]  /*0850*/  FMUL R10, R3, 0.79788458347320556641 ;  /* 0x3f4c422a030a7820 */ /* 0x000fe20000400000 */
[----:B------:R-:W-:Y:S01]  /*0860*/  FMUL R3, R6, R6 ;  /* 0x0000000606037220 */ /* 0x000fe20000400000 */
[----:B------:R-:W-:Y:S01]  /*0870*/  FMUL R9, R9, 0.79788458347320556641 ;  /* 0x3f4c422a09097820 */ /* 0x000fe20000400000 */
[----:B------:R-:W-:Y:S01]  /*0880*/  FMUL R11, R11, 0.79788458347320556641 ;  /* 0x3f4c422a0b0b7820 */ /* 0x000fe20000400000 */
[----:B------:R-:W-:Y:S01]  /*0890*/  FMUL R0, |R10|, 2.8853900432586669922 ;  /* 0x4038aa3b0a007820 */ /* 0x000fe20000400200 */
[----:B------:R-:W-:Y:S01]  /*08a0*/  FMUL R3, R6, R3 ;  /* 0x0000000306037220 */ /* 0x000fe20000400000 */
[----:B------:R-:W-:Y:S01]  /*08b0*/  FMUL R2, |R9|, 2.8853900432586669922 ;  /* 0x4038aa3b09027820 */ /* 0x000fe20000400200 */
[----:B------:R-:W-:Y:S01]  /*08c0*/  FMUL R17, |R11|, 2.8853900432586669922 ;  /* 0x4038aa3b0b117820 */ /* 0x000fe20000400200 */
[C---:B------:R-:W-:Y:S01]  /*08d0*/  FSETP.GE.AND P6, PT, |R10|.reuse, 9.010913848876953125, PT ;  /* 0x41102cb40a00780b */ /* 0x040fe20003fc6200 */
[----:B------:R-:W-:Y:S01]  /*08e0*/  FFMA R3, R3, 0.044714998453855514526, R6 ;  /* 0x3d37271303037823 */ /* 0x000fe20000000006 */
[----:B------:R-:W0:Y:S01]  /*08f0*/  MUFU.EX2 R0, R0 ;  /* 0x0000000000007308 */ /* 0x000e220000000800 */
[----:B------:R-:W-:Y:S01]  /*0900*/  FSETP.GE.AND P2, PT, |R10|, 0.60000002384185791016, PT ;  /* 0x3f19999a0a00780b */ /* 0x000fe20003f46200 */
[----:B------:R-:W-:Y:S01]  /*0910*/  FMUL R5, R5, 0.5 ;  /* 0x3f00000005057820 */ /* 0x000fe20000400000 */
[----:B------:R-:W-:Y:S01]  /*0920*/  FMUL R12, R3, 0.79788458347320556641 ;  /* 0x3f4c422a030c7820 */ /* 0x000fe20000400000 */
[C---:B------:R-:W-:Y:S01]  /*0930*/  FSETP.GE.AND P1, PT, |R9|.reuse, 0.60000002384185791016, PT ;  /* 0x3f19999a0900780b */ /* 0x040fe20003f26200 */
[----:B------:R-:W-:Y:S01]  /*0940*/  FMUL R6, R6, 0.5 ;  /* 0x3f00000006067820 */ /* 0x000fe20000400000 */
[----:B------:R-:W-:Y:S01]  /*0950*/  FSETP.GE.AND P5, PT, |R9|, 9.010913848876953125, PT ;  /* 0x41102cb40900780b */ /* 0x000fe20003fa6200 */
[C---:B------:R-:W-:Y:S01]  /*0960*/  FMUL R3, |R12|.reuse, 2.8853900432586669922 ;  /* 0x4038aa3b0c037820 */ /* 0x040fe20000400200 */
[----:B------:R-:W1:Y:S01]  /*0970*/  MUFU.EX2 R2, R2 ;  /* 0x0000000200027308 */ /* 0x000e620000000800 */
[C---:B------:R-:W-:Y:S01]  /*0980*/  FSETP.GE.AND P0, PT, |R12|.reuse, 0.60000002384185791016, PT ;  /* 0x3f19999a0c00780b */ /* 0x040fe20003f06200 */
[----:B------:R-:W-:Y:S01]  /*0990*/  FMUL R7, R7, 0.5 ;  /* 0x3f00000007077820 */ /* 0x000fe20000400000 */
[----:B------:R-:W-:-:S02]  /*09a0*/  FSETP.GE.AND P4, PT, |R12|, 9.010913848876953125, PT ;  /* 0x41102cb40c00780b */ /* 0x000fc40003f86200 */
[----:B------:R-:W-:-:S03]  /*09b0*/  FSETP.GE.AND P3, PT, |R11|, 9.010913848876953125, PT ;  /* 0x41102cb40b00780b */ /* 0x000fc60003f66200 */
[----:B------:R-:W2:Y:S01]  /*09c0*/  MUFU.EX2 R3, R3 ;  /* 0x0000000300037308 */ /* 0x000ea20000000800 */
[----:B0-----:R-:W-:-:S07]  /*09d0*/  FADD R0, R0, 1 ;  /* 0x3f80000000007421 */ /* 0x001fce0000000000 */
[----:B------:R-:W0:Y:S01]  /*09e0*/  MUFU.EX2 R17, R17 ;  /* 0x0000001100117308 */ /* 0x000e220000000800 */
[----:B-1----:R-:W-:Y:S01]  /*09f0*/  FADD R14, R2, 1 ;  /* 0x3f800000020e7421 */ /* 0x002fe20000000000 */
[----:B------:R-:W-:-:S04]  /*0a00*/  FMUL R2, R9, R9 ;  /* 0x0000000909027220 */ /* 0x000fc80000400000 */
[----:B------:R-:W-:Y:S02]  /*0a10*/  FFMA R19, R2, R15, -0.052303962409496307373 ;  /* 0xbd563cae02137423 */ /* 0x000fe4000000000f */
[----:B------:R1:W3:Y:S01]  /*0a20*/  MUFU.RCP R13, R0 ;  /* 0x00000000000d7308 */ /* 0x0002e20000001000 */
[----:B--2---:R-:W-:Y:S01]  /*0a30*/  FADD R16, R3, 1 ;  /* 0x3f80000003107421 */ /* 0x004fe20000000000 */
[----:B------:R-:W-:Y:S01]  /*0a40*/  FMUL R3, R10, R10 ;  /* 0x0000000a0a037220 */ /* 0x000fe20000400000 */
[----:B------:R-:W-:-:S03]  /*0a50*/  FFMA R19, R2, R19, 0.1331529766321182251 ;  /* 0x3e08594102137423 */ /* 0x000fc60000000013 */
[----:B------:R-:W-:Y:S01]  /*0a60*/  FFMA R18, R3, R15, -0.052303962409496307373 ;  /* 0xbd563cae03127423 */ /* 0x000fe2000000000f */
[----:B------:R-:W-:Y:S01]  /*0a70*/  FFMA R19, R2, R19, -0.33332768082618713379 ;  /* 0xbeaaa9ed02137423 */ /* 0x000fe20000000013 */
[----:B------:R-:W2:Y:S01]  /*0a80*/  MUFU.RCP R16, R16 ;  /* 0x0000001000107308 */ /* 0x000ea20000001000 */
[----:B-1----:R-:W-:Y:S01]  /*0a90*/  FMUL R0, R12, R12 ;  /* 0x0000000c0c007220 */ /* 0x002fe20000400000 */
[----:B0-----:R-:W-:Y:S01]  /*0aa0*/  FADD R17, R17, 1 ;  /* 0x3f80000011117421 */ /* 0x001fe20000000000 */
[C---:B------:R-:W-:Y:S01]  /*0ab0*/  FFMA R20, R3.reuse, R18, 0.1331529766321182251 ;  /* 0x3e08594103147423 */ /* 0x040fe20000000012 */
[----:B------:R-:W-:Y:S02]  /*0ac0*/  HFMA2 R18, -RZ, RZ, 1.875, 0 ;  /* 0x3f800000ff127431 */ /* 0x000fe400000001ff */
[----:B------:R-:W-:Y:S01]  /*0ad0*/  FFMA R21, R0, R15, -0.052303962409496307373 ;  /* 0xbd563cae00157423 */ /* 0x000fe2000000000f */
[----:B------:R-:W-:Y:S01]  /*0ae0*/  FFMA R2, R2, R19, RZ ;  /* 0x0000001302027223 */ /* 0x000fe200000000ff */
[----:B------:R-:W-:Y:S01]  /*0af0*/  FFMA R20, R3, R20, -0.33332768082618713379 ;  /* 0xbeaaa9ed03147423 */ /* 0x000fe20000000014 */
[----:B------:R-:W0:Y:S01]  /*0b00*/  MUFU.RCP R14, R14 ;  /* 0x0000000e000e7308 */ /* 0x000e220000001000 */
[----:B------:R-:W-:-:S02]  /*0b10*/  FFMA R21, R0, R21, 0.1331529766321182251 ;  /* 0x3e08594100157423 */ /* 0x000fc40000000015 */
[----:B------:R-:W-:Y:S02]  /*0b20*/  FFMA R3, R3, R20, RZ ;  /* 0x0000001403037223 */ /* 0x000fe400000000ff */
[C---:B------:R-:W-:Y:S01]  /*0b30*/  FFMA R21, R0.reuse, R21, -0.33332768082618713379 ;  /* 0xbeaaa9ed00157423 */ /* 0x040fe20000000015 */
[--C-:B---3--:R-:W-:Y:S02]  /*0b40*/  FFMA R13, R13, -2, R18.reuse ;  /* 0xc00000000d0d7823 */ /* 0x108fe40000000012 */
[----:B------:R-:W1:Y:S01]  /*0b50*/  MUFU.RCP R17, R17 ;  /* 0x0000001100117308 */ /* 0x000e620000001000 */
[----:B------:R-:W-:Y:S01]  /*0b60*/  FFMA R19, R0, R21, RZ ;  /* 0x0000001500137223 */ /* 0x000fe200000000ff */
[----:B------:R-:W-:Y:S01]  /*0b70*/  FMUL R0, R11, R11 ;  /* 0x0000000b0b007220 */ /* 0x000fe20000400000 */
[----:B------:R-:W-:Y:S01]  /*0b80*/  FSEL R13, R13, 1, !P6 ;  /* 0x3f8000000d0d7808 */ /* 0x000fe20007000000 */
[----:B--2---:R-:W-:Y:S01]  /*0b90*/  FFMA R16, R16, -2, R18 ;  /* 0xc000000010107823 */ /* 0x004fe20000000012 */
[----:B------:R-:W-:Y:S01]  /*0ba0*/  FSETP.GE.AND P6, PT, |R11|, 0.60000002384185791016, PT ;  /* 0x3f19999a0b00780b */ /* 0x000fe20003fc6200 */
[----:B------:R-:W-:Y:S01]  /*0bb0*/  FFMA R15, R0, R15, -0.052303962409496307373 ;  /* 0xbd563cae000f7423 */ /* 0x000fe2000000000f */
[--C-:B------:R-:W-:Y:S01]  /*0bc0*/  LOP3.LUT R13, R13, 0x80000000, R10.reuse, 0xb8, !PT ;  /* 0x800000000d0d7812 */ /* 0x100fe200078eb80a */
[----:B------:R-:W-:Y:S01]  /*0bd0*/  @!P2 FFMA R13, R10, R3, R10 ;  /* 0x000000030a0da223 */ /* 0x000fe2000000000a */
[----:B0-----:R-:W-:Y:S01]  /*0be0*/  FFMA R14, R14, -2, R18 ;  /* 0xc00000000e0e7823 */ /* 0x001fe20000000012 */
[----:B------:R-:W-:-:S02]  /*0bf0*/  FFMA R15, R0, R15, 0.1331529766321182251 ;  /* 0x3e085941000f7423 */ /* 0x000fc4000000000f */
[----:B------:R-:W-:Y:S02]  /*0c00*/  FADD R13, R13, 1 ;  /* 0x3f8000000d0d7421 */ /* 0x000fe40000000000 */
[----:B------:R-:W-:Y:S01]  /*0c10*/  FFMA R21, R0, R15, -0.33332768082618713379 ;  /* 0xbeaaa9ed00157423 */ /* 0x000fe2000000000f */
[----:B------:R-:W-:Y:S01]  /*0c20*/  FSEL R15, R16, 1, !P4 ;  /* 0x3f800000100f7808 */ /* 0x000fe20006000000 */
[----:B------:R-:W-:Y:S01]  /*0c30*/  FMUL R4, R4, R13 ;  /* 0x0000000d04047220 */ /* 0x000fe20000400000 */
[----:B-1----:R-:W-:Y:S01]  /*0c40*/  FFMA R17, R17, -2, R18 ;  /* 0xc000000011117823 */ /* 0x002fe20000000012 */
[----:B------:R-:W-:Y:S01]  /*0c50*/  FSEL R14, R14, 1, !P5 ;  /* 0x3f8000000e0e7808 */ /* 0x000fe20006800000 */
[----:B------:R-:W-:Y:S01]  /*0c60*/  FFMA R0, R0, R21, RZ ;  /* 0x0000001500007223 */ /* 0x000fe200000000ff */
[--C-:B------:R-:W-:Y:S01]  /*0c70*/  LOP3.LUT R15, R15, 0x80000000, R12.reuse, 0xb8, !PT ;  /* 0x800000000f0f7812 */ /* 0x100fe200078eb80c */
[----:B------:R-:W-:Y:S01]  /*0c80*/  @!P0 FFMA R15, R12, R19, R12 ;  /* 0x000000130c0f8223 */ /* 0x000fe2000000000c */
[----:B------:R-:W-:-:S02]  /*0c90*/  FSEL R16, R17, 1, !P3 ;  /* 0x3f80000011107808 */ /* 0x000fc40005800000 */
[--C-:B------:R-:W-:Y:S01]  /*0ca0*/  LOP3.LUT R14, R14, 0x80000000, R9.reuse, 0xb8, !PT ;  /* 0x800000000e0e7812 */ /* 0x100fe200078eb809 */
[----:B------:R-:W-:Y:S01]  /*0cb0*/  @!P1 FFMA R14, R9, R2, R9 ;  /* 0x00000002090e9223 */ /* 0x000fe20000000009 */
[--C-:B------:R-:W-:Y:S01]  /*0cc0*/  LOP3.LUT R16, R16, 0x80000000, R11.reuse, 0xb8, !PT ;  /* 0x8000000010107812 */ /* 0x100fe200078eb80b */
[----:B------:R-:W-:Y:S01]  /*0cd0*/  @!P6 FFMA R16, R11, R0, R11 ;  /* 0x000000000b10e223 */ /* 0x000fe2000000000b */
[----:B------:R-:W-:Y:S01]  /*0ce0*/  FADD R15, R15, 1 ;  /* 0x3f8000000f0f7421 */ /* 0x000fe20000000000 */
[----:B------:R-:W-:Y:S02]  /*0cf0*/  FADD R14, R14, 1 ;  /* 0x3f8000000e0e7421 */ /* 0x000fe40000000000 */
[----:B------:R-:W-:Y:S01]  /*0d00*/  FADD R16, R16, 1 ;  /* 0x3f80000010107421 */ /* 0x000fe20000000000 */
[----:B------:R-:W-:Y:S01]  /*0d10*/  FMUL R6, R6, R15 ;  /* 0x0000000f06067220 */ /* 0x000fe20000400000 */
[----:B------:R-:W-:Y:S02]  /*0d20*/  FMUL R5, R5, R14 ;  /* 0x0000000e05057220 */ /* 0x000fe40000400000 */
[----:B------:R-:W-:Y:S01]  /*0d30*/  FMUL R7, R7, R16 ;  /* 0x0000001007077220 */ /* 0x000fe20000400000 */
[----:B------:R-:W-:Y:S06]  /*0d40*/  BRA `(.L_x_7) ;  /* 0x0000000800d47947 */ /* 0x000fec0003800000 */
.L_x_6:
[----:B------:R-:W-:Y:S01]  /*0d50*/  MOV R0, 0x3f800000 ;  /* 0x3f80000000007802 */ /* 0x000fe20000000f00 */
[----:B------:R-:W-:Y:S01]  /*0d60*/  IMAD.MOV.U32 R3, RZ, RZ, 0x3f3504f3 ;  /* 0x3f3504f3ff037424 */ /* 0x000fe200078e00ff */
[----:B-----5:R-:W0:Y:S01]  /*0d70*/  FCHK P0, R4, 1.4142135381698608398 ;  /* 0x3fb504f304007902 */ /* 0x020e220000000000 */
[----:B------:R-:W-:Y:S02]  /*0d80*/  BSSY.RECONVERGENT B0, `(.L_x_8) ;  /* 0x000000b000007945 */ /* 0x000fe40003800200 */
[----:B------:R-:W-:-:S04]  /*0d90*/  FFMA R0, R3, -1.4142135381698608398, R0 ;  /* 0xbfb504f303007823 */ /* 0x000fc80000000000 */
[----:B------:R-:W-:-:S04]  /*0da0*/  FFMA R3, R0, R3, 0.70710676908493041992 ;  /* 0x3f3504f300037423 */ /* 0x000fc80000000003 */
[----:B------:R-:W-:-:S04]  /*0db0*/  FFMA R11, R3, R4, RZ ;  /* 0x00000004030b7223 */ /* 0x000fc800000000ff */
[----:B------:R-:W-:-:S04]  /*0dc0*/  FFMA R0, R11, -1.4142135381698608398, R4 ;  /* 0xbfb504f30b007823 */ /* 0x000fc80000000004 */
[----:B------:R-:W-:Y:S01]  /*0dd0*/  FFMA R3, R3, R0, R11 ;  /* 0x0000000003037223 */ /* 0x000fe2000000000b */
[----:B0-----:R-:W-:Y:S06]  /*0de0*/  @!P0 BRA `(.L_x_9) ;  /* 0x0000000000108947 */ /* 0x001fec0003800000 */
[----:B------:R-:W-:Y:S02]  /*0df0*/  MOV R0, R4 ;  /* 0x0000000400007202 */ /* 0x000fe40000000f00 */
[----:B------:R-:W-:-:S07]  /*0e00*/  MOV R10, 0xe20 ;  /* 0x00000e20000a7802 */ /* 0x000fce0000000f00 */
[----:B------:R-:W-:Y:S05]  /*0e10*/  CALL.REL.NOINC `($__internal_0_$__cuda_sm3x_div_rn_noftz_f32_slowpath) ;  /* 0x0000000800b07944 */ /* 0x000fea0003c00000 */
[----:B------:R-:W-:-:S07]  /*0e20*/  MOV R3, R2 ;  /* 0x0000000200037202 */ /* 0x000fce0000000f00 */
.L_x_9:
[----:B------:R-:W-:Y:S05]  /*0e30*/  BSYNC.RECONVERGENT B0 ;  /* 0x0000000000007941 */ /* 0x000fea0003800200 */
.L_x_8:
[----:B------:R-:W-:Y:S02]  /*0e40*/  HFMA2 R11, -RZ, RZ, 0.61474609375, 16.90625 ;  /* 0x38eb4c3aff0b7431 */ /* 0x000fe400000001ff */
[C---:B------:R-:W-:Y:S01]  /*0e50*/  FMUL R0, R3.reuse, R3 ;  /* 0x0000000303007220 */ /* 0x040fe20000400000 */
[----:B------:R-:W-:Y:S01]  /*0e60*/  IMAD.MOV.U32 R13, RZ, RZ, 0x3aae005b ;  /* 0x3aae005bff0d7424 */ /* 0x000fe200078e00ff */
[C---:B------:R-:W-:Y:S01]  /*0e70*/  FSETP.GE.AND P0, PT, |R3|.reuse, 1.0029599666595458984, PT ;  /* 0x3f8060fe0300780b */ /* 0x040fe20003f06200 */
[----:B------:R-:W-:Y:S01]  /*0e80*/  HFMA2 R10, -RZ, RZ, 1.28515625, -179.25 ;  /* 0x3d24d99aff0a7431 */ /* 0x000fe200000001ff */
[----:B------:R-:W-:Y:S01]  /*0e90*/  MOV R2, 0x3c09919f ;  /* 0x3c09919f00027802 */ /* 0x000fe20000000f00 */
[----:B------:R-:W-:Y:S01]  /*0ea0*/  BSSY.RECONVERGENT B0, `(.L_x_10) ;  /* 0x0000026000007945 */ /* 0x000fe20003800200 */
[----:B------:R-:W-:Y:S02]  /*0eb0*/  FSEL R0, |R3|, R0, P0 ;  /* 0x0000000003007208 */ /* 0x000fe40000000200 */
[----:B------:R-:W-:-:S02]  /*0ec0*/  FSEL R13, -R13, -0.00082130916416645050049, P0 ;  /* 0xba574d200d0d7808 */ /* 0x000fc40000000100 */
[----:B------:R-:W-:Y:S02]  /*0ed0*/  FSEL R11, R11, 8.4834944573231041431e-05, P0 ;  /* 0x38b1e96a0b0b7808 */ /* 0x000fe40000000000 */
[----:B------:R-:W-:Y:S02]  /*0ee0*/  FSEL R2, R2, 0.0052134888246655464172, P0 ;  /* 0x3baad5ea02027808 */ /* 0x000fe40000000000 */
[----:B------:R-:W-:Y:S01]  /*0ef0*/  MOV R12, 0x3e235519 ;  /* 0x3e235519000c7802 */ /* 0x000fe20000000f00 */
[----:B------:R-:W-:Y:S01]  /*0f00*/  FFMA R11, R0, R11, R13 ;  /* 0x0000000b000b7223 */ /* 0x000fe2000000000d */
[----:B------:R-:W-:Y:S01]  /*0f10*/  HFMA2 R13, -RZ, RZ, 1.8525390625, -0.310791015625 ;  /* 0x3f69b4f9ff0d7431 */ /* 0x000fe200000001ff */
[----:B------:R-:W-:Y:S02]  /*0f20*/  FSEL R10, -R10, -0.026868773624300956726, P0 ;  /* 0xbcdc1be70a0a7808 */ /* 0x000fe40000000100 */
[----:B------:R-:W-:Y:S01]  /*0f30*/  FFMA R11, R0, R11, R2 ;  /* 0x0000000b000b7223 */ /* 0x000fe20000000002 */
[----:B------:R-:W-:Y:S01]  /*0f40*/  FSEL R2, R12, 0.11284004896879196167, P0 ;  /* 0x3de718af0c027808 */ /* 0x000fe20000000000 */
[----:B------:R-:W-:-:S02]  /*0f50*/  IMAD.MOV.U32 R12, RZ, RZ, 0x3f210a14 ;  /* 0x3f210a14ff0c7424 */ /* 0x000fc400078e00ff */
[----:B------:R-:W-:Y:S01]  /*0f60*/  FFMA R11, R0, R11, R10 ;  /* 0x0000000b000b7223 */ /* 0x000fe2000000000a */
[----:B------:R-:W-:-:S03]  /*0f70*/  FSEL R10, R13, -0.37612664699554443359, P0 ;  /* 0xbec093ac0d0a7808 */ /* 0x000fc60000000000 */
[----:B------:R-:W-:Y:S01]  /*0f80*/  FFMA R11, R0, R11, R2 ;  /* 0x0000000b000b7223 */ /* 0x000fe20000000002 */
[----:B------:R-:W-:Y:S02]  /*0f90*/  FSEL R2, R12, 0.12837915122509002686, P0 ;  /* 0x3e0375d30c027808 */ /* 0x000fe40000000000 */
[C---:B------:R-:W-:Y:S01]  /*0fa0*/  FSEL R13, -R0.reuse, R3, P0 ;  /* 0x00000003000d7208 */ /* 0x040fe20000000100 */
[----:B------:R-:W-:-:S04]  /*0fb0*/  FFMA R11, R0, R11, R10 ;  /* 0x0000000b000b7223 */ /* 0x000fc8000000000a */
[----:B------:R-:W-:Y:S01]  /*0fc0*/  FFMA R2, R0, R11, R2 ;  /* 0x0000000b00027223 */ /* 0x000fe20000000002 */
[----:B------:R-:W-:-:S03]  /*0fd0*/  MOV R11, 0x3f3504f3 ;  /* 0x3f3504f3000b7802 */ /* 0x000fc60000000f00 */
[----:B------:R-:W-:Y:S02]  /*0fe0*/  FFMA R2, R2, R13, R13 ;  /* 0x0000000d02027223 */ /* 0x000fe4000000000d */
[-C--:B------:R-:W-:Y:S02]  /*0ff0*/  FFMA R10, -R9, R11.reuse, 1 ;  /* 0x3f800000090a7423 */ /* 0x080fe4000000010b */
[----:B------:R-:W0:Y:S02]  /*1000*/  @P0 MUFU.EX2 R0, R2 ;  /* 0x0000000200000308 */ /* 0x000e240000000800 */
[----:B------:R-:W-:-:S04]  /*1010*/  FFMA R10, R10, R11, 0.70710676908493041992 ;  /* 0x3f3504f30a0a7423 */ /* 0x000fc8000000000b */
[----:B------:R-:W-:Y:S01]  /*1020*/  FFMA R11, R5, R10, RZ ;  /* 0x0000000a050b7223 */ /* 0x000fe200000000ff */
[----:B0-----:R-:W-:-:S05]  /*1030*/  @P0 FADD R0, -R0, 1 ;  /* 0x3f80000000000421 */ /* 0x001fca0000000100 */
[----:B------:R-:W-:Y:S01]  /*1040*/  @P0 LOP3.LUT R2, R0, 0x80000000, R3, 0xb8, !PT ;  /* 0x8000000000020812 */ /* 0x000fe200078eb803 */
[----:B------:R-:W0:Y:S01]  /*1050*/  FCHK P0, R5, 1.4142135381698608398 ;  /* 0x3fb504f305007902 */ /* 0x000e220000000000 */
[----:B------:R-:W-:Y:S01]  /*1060*/  FMUL R3, R4, 0.5 ;  /* 0x3f00000004037820 */ /* 0x000fe20000400000 */
[----:B------:R-:W-:Y:S02]  /*1070*/  FFMA R0, R11, -1.4142135381698608398, R5 ;  /* 0xbfb504f30b007823 */ /* 0x000fe40000000005 */
[----:B------:R-:W-:Y:S02]  /*1080*/  FADD R4, R2, 1 ;  /* 0x3f80000002047421 */ /* 0x000fe40000000000 */
[----:B------:R-:W-:Y:S02]  /*1090*/  FFMA R0, R10, R0, R11 ;  /* 0x000000000a007223 */ /* 0x000fe4000000000b */
[----:B------:R-:W-:Y:S01]  /*10a0*/  FMUL R4, R3, R4 ;  /* 0x0000000403047220 */ /* 0x000fe20000400000 */
[----:B0-----:R-:W-:Y:S06]  /*10b0*/  @!P0 BRA `(.L_x_11) ;  /* 0x0000000000108947 */ /* 0x001fec0003800000 */
[----:B------:R-:W-:Y:S02]  /*10c0*/  MOV R0, R5 ;  /* 0x0000000500007202 */ /* 0x000fe40000000f00 */
[----:B------:R-:W-:-:S07]  /*10d0*/  MOV R10, 0x10f0 ;  /* 0x000010f0000a7802 */ /* 0x000fce0000000f00 */
[----:B------:R-:W-:Y:S05]  /*10e0*/  CALL.REL.NOINC `($__internal_0_$__cuda_sm3x_div_rn_noftz_f32_slowpath) ;  /* 0x0000000400fc7944 */ /* 0x000fea0003c00000 */
[----:B------:R-:W-:-:S07]  /*10f0*/  MOV R0, R2 ;  /* 0x0000000200007202 */ /* 0x000fce0000000f00 */
.L_x_11:
[----:B------:R-:W-:Y:S05]  /*1100*/  BSYNC.RECONVERGENT B0 ;  /* 0x0000000000007941 */ /* 0x000fea0003800200 */
.L_x_10:
[----:B------:R-:W-:Y:S02]  /*1110*/  HFMA2 R2, -RZ, RZ, 0.61474609375, 16.90625 ;  /* 0x38eb4c3aff027431 */ /* 0x000fe400000001ff */
[C---:B------:R-:W-:Y:S01]  /*1120*/  FMUL R3, R0.reuse, R0 ;  /* 0x0000000000037220 */ /* 0x040fe20000400000 */
[----:B------:R-:W-:Y:S01]  /*1130*/  IMAD.MOV.U32 R10, RZ, RZ, 0x3aae005b ;  /* 0x3aae005bff0a7424 */ /* 0x000fe200078e00ff */
[C---:B------:R-:W-:Y:S01]  /*1140*/  FSETP.GE.AND P0, PT, |R0|.reuse, 1.0029599666595458984, PT ;  /* 0x3f8060fe0000780b */ /* 0x040fe20003f06200 */
[----:B------:R-:W-:Y:S01]  /*1150*/  HFMA2 R13, -RZ, RZ, 1.28515625, -179.25 ;  /* 0x3d24d99aff0d7431 */ /* 0x000fe200000001ff */
[----:B------:R-:W-:Y:S01]  /*1160*/  MOV R11, 0x3c09919f ;  /* 0x3c09919f000b7802 */ /* 0x000fe20000000f00 */
[----:B------:R-:W-:Y:S01]  /*1170*/  HFMA2 R12, -RZ, RZ, 1.8525390625, -0.310791015625 ;  /* 0x3f69b4f9ff0c7431 */ /* 0x000fe200000001ff */
[----:B------:R-:W-:Y:S01]  /*1180*/  FSEL R3, |R0|, R3, P0 ;  /* 0x0000000300037208 */ /* 0x000fe20000000200 */
[----:B------:R-:W-:Y:S01]  /*1190*/  BSSY.RECONVERGENT B0, `(.L_x_12) ;  /* 0x0000024000007945 */ /* 0x000fe20003800200 */
[----:B------:R-:W-:-:S02]  /*11a0*/  FSEL R10, -R10, -0.00082130916416645050049, P0 ;  /* 0xba574d200a0a7808 */ /* 0x000fc40000000100 */
[----:B------:R-:W-:Y:S02]  /*11b0*/  FSEL R2, R2, 8.4834944573231041431e-05, P0 ;  /* 0x38b1e96a02027808 */ /* 0x000fe40000000000 */
[----:B------:R-:W-:Y:S02]  /*11c0*/  FSEL R11, R11, 0.0052134888246655464172, P0 ;  /* 0x3baad5ea0b0b7808 */ /* 0x000fe40000000000 */
[----:B------:R-:W-:Y:S01]  /*11d0*/  FSEL R13, -R13, -0.026868773624300956726, P0 ;  /* 0xbcdc1be70d0d7808 */ /* 0x000fe20000000100 */
[----:B------:R-:W-:Y:S01]  /*11e0*/  FFMA R2, R3, R2, R10 ;  /* 0x0000000203027223 */ /* 0x000fe2000000000a */
[----:B------:R-:W-:-:S03]  /*11f0*/  MOV R10, 0x3e235519 ;  /* 0x3e235519000a7802 */ /* 0x000fc60000000f00 */
[C---:B------:R-:W-:Y:S01]  /*1200*/  FFMA R2, R3.reuse, R2, R11 ;  /* 0x0000000203027223 */ /* 0x040fe2000000000b */
[----:B------:R-:W-:Y:S01]  /*1210*/  FSEL R11, R10, 0.11284004896879196167, P0 ;  /* 0x3de718af0a0b7808 */ /* 0x000fe20000000000 */
[----:B------:R-:W-:Y:S02]  /*1220*/  IMAD.MOV.U32 R10, RZ, RZ, 0x3f210a14 ;  /* 0x3f210a14ff0a7424 */ /* 0x000fe400078e00ff */
[----:B------:R-:W-:Y:S01]  /*1230*/  FFMA R2, R3, R2, R13 ;  /* 0x0000000203027223 */ /* 0x000fe2000000000d */
[----:B------:R-:W-:-:S03]  /*1240*/  FSEL R13, R12, -0.37612664699554443359, P0 ;  /* 0xbec093ac0c0d7808 */ /* 0x000fc60000000000 */
[C---:B------:R-:W-:Y:S01]  /*1250*/  FFMA R2, R3.reuse, R2, R11 ;  /* 0x0000000203027223 */ /* 0x040fe2000000000b */
[----:B------:R-:W-:Y:S02]  /*1260*/  FSEL R11, R10, 0.12837915122509002686, P0 ;  /* 0x3e0375d30a0b7808 */ /* 0x000fe40000000000 */
[----:B------:R-:W-:Y:S01]  /*1270*/  MOV R10, 0x3f3504f3 ;  /* 0x3f3504f3000a7802 */ /* 0x000fe20000000f00 */
[C---:B------:R-:W-:Y:S01]  /*1280*/  FFMA R2, R3.reuse, R2, R13 ;  /* 0x0000000203027223 */ /* 0x040fe2000000000d */
[----:B------:R-:W-:-:S03]  /*1290*/  FSEL R13, -R3, R0, P0 ;  /* 0x00000000030d7208 */ /* 0x000fc60000000100 */
[----:B------:R-:W-:Y:S01]  /*12a0*/  FFMA R2, R3, R2, R11 ;  /* 0x0000000203027223 */ /* 0x000fe2000000000b */
[----:B------:R-:W-:-:S03]  /*12b0*/  FFMA R11, -R9, R10, 1 ;  /* 0x3f800000090b7423 */ /* 0x000fc6000000010a */
[----:B------:R-:W-:Y:S01]  /*12c0*/  FFMA R2, R2, R13, R13 ;  /* 0x0000000d02027223 */ /* 0x000fe2000000000d */
[----:B------:R-:W-:Y:S01]  /*12d0*/  FFMA R12, R11, R10, 0.70710676908493041992 ;  /* 0x3f3504f30b0c7423 */ /* 0x000fe2000000000a */
[----:B------:R-:W-:Y:S02]  /*12e0*/  FMUL R10, R5, 0.5 ;  /* 0x3f000000050a7820 */ /* 0x000fe40000400000 */
[----:B------:R-:W0:Y:S01]  /*12f0*/  @P0 MUFU.EX2 R3, R2 ;  /* 0x0000000200030308 */ /* 0x000e220000000800 */
[----:B------:R-:W-:Y:S01]  /*1300*/  FFMA R11, R6, R12, RZ ;  /* 0x0000000c060b7223 */ /* 0x000fe200000000ff */
[----:B0-----:R-:W-:-:S05]  /*1310*/  @P0 FADD R3, -R3, 1 ;  /* 0x3f80000003030421 */ /* 0x001fca0000000100 */
[----:B------:R-:W-:Y:S01]  /*1320*/  @P0 LOP3.LUT R2, R3, 0x80000000, R0, 0xb8, !PT ;  /* 0x8000000003020812 */ /* 0x000fe200078eb800 */
[----:B------:R-:W0:Y:S01]  /*1330*/  FCHK P0, R6, 1.4142135381698608398 ;  /* 0x3fb504f306007902 */ /* 0x000e220000000000 */
[----:B------:R-:W-:-:S03]  /*1340*/  FFMA R0, R11, -1.4142135381698608398, R6 ;  /* 0xbfb504f30b007823 */ /* 0x000fc60000000006 */
[----:B------:R-:W-:Y:S01]  /*1350*/  FADD R5, R2, 1 ;  /* 0x3f80000002057421 */ /* 0x000fe20000000000 */
[----:B------:R-:W-:-:S03]  /*1360*/  FFMA R0, R12, R0, R11 ;  /* 0x000000000c007223 */ /* 0x000fc6000000000b */
[----:B------:R-:W-:Y:S01]  /*1370*/  FMUL R5, R10, R5 ;  /* 0x000000050a057220 */ /* 0x000fe20000400000 */
[----:B0-----:R-:W-:Y:S06]  /*1380*/  @!P0 BRA `(.L_x_13) ;  /* 0x0000000000108947 */ /* 0x001fec0003800000 */
[----:B------:R-:W-:Y:S02]  /*1390*/  MOV R0, R6 ;  /* 0x0000000600007202 */ /* 0x000fe40000000f00 */
[----:B------:R-:W-:-:S07]  /*13a0*/  MOV R10, 0x13c0 ;  /* 0x000013c0000a7802 */ /* 0x000fce0000000f00 */
[----:B------:R-:W-:Y:S05]  /*13b0*/  CALL.REL.NOINC `($__internal_0_$__cuda_sm3x_div_rn_noftz_f32_slowpath) ;  /* 0x0000000400487944 */ /* 0x000fea0003c00000 */
[----:B------:R-:W-:-:S07]  /*13c0*/  MOV R0, R2 ;  /* 0x0000000200007202 */ /* 0x000fce0000000f00 */
.L_x_13:
[----:B------:R-:W-:Y:S05]  /*13d0*/  BSYNC.RECONVERGENT B0 ;  /* 0x0000000000007941 */ /* 0x000fea0003800200 */
.L_x_12:
        /* <DEDUP_REMOVED lines=44> */
.L_x_15:
[----:B------:R-:W-:Y:S05]  /*16a0*/  BSYNC.RECONVERGENT B0 ;  /* 0x0000000000007941 */ /* 0x000fea0003800200 */
.L_x_14:
[----:B------:R-:W-:Y:S02]  /*16b0*/  HFMA2 R2, -RZ, RZ, 0.61474609375, 16.90625 ;  /* 0x38eb4c3aff027431 */ /* 0x000fe400000001ff */
[C---:B------:R-:W-:Y:S01]  /*16c0*/  FMUL R3, R0.reuse, R0 ;  /* 0x0000000000037220 */ /* 0x040fe20000400000 */
[C---:B------:R-:W-:Y:S01]  /*16d0*/  FSETP.GE.AND P0, PT, |R0|.reuse, 1.0029599666595458984, PT ;  /* 0x3f8060fe0000780b */ /* 0x040fe20003f06200 */
[----:B------:R-:W-:Y:S01]  /*16e0*/  HFMA2 R11, -RZ, RZ, 1.28515625, -179.25 ;  /* 0x3d24d99aff0b7431 */ /* 0x000fe200000001ff */
[----:B------:R-:W-:Y:S01]  /*16f0*/  MOV R10, 0x3aae005b ;  /* 0x3aae005b000a7802 */ /* 0x000fe20000000f00 */
[----:B------:R-:W-:Y:S01]  /*1700*/  IMAD.MOV.U32 R9, RZ, RZ, 0x3c09919f ;  /* 0x3c09919fff097424 */ /* 0x000fe200078e00ff */
[----:B------:R-:W-:Y:S01]  /*1710*/  FSEL R3, |R0|, R3, P0 ;  /* 0x0000000300037208 */ /* 0x000fe20000000200 */
[----:B------:R-:W-:Y:S01]  /*1720*/  HFMA2 R12, -RZ, RZ, 1.8525390625, -0.310791015625 ;  /* 0x3f69b4f9ff0c7431 */ /* 0x000fe200000001ff */
[----:B------:R-:W-:Y:S02]  /*1730*/  FSEL R10, -R10, -0.00082130916416645050049, P0 ;  /* 0xba574d200a0a7808 */ /* 0x000fe40000000100 */
[----:B------:R-:W-:-:S02]  /*1740*/  FSEL R2, R2, 8.4834944573231041431e-05, P0 ;  /* 0x38b1e96a02027808 */ /* 0x000fc40000000000 */
[----:B------:R-:W-:Y:S02]  /*1750*/  FSEL R9, R9, 0.0052134888246655464172, P0 ;  /* 0x3baad5ea09097808 */ /* 0x000fe40000000000 */
[----:B------:R-:W-:Y:S01]  /*1760*/  FSEL R11, -R11, -0.026868773624300956726, P0 ;  /* 0xbcdc1be70b0b7808 */ /* 0x000fe20000000100 */
[----:B------:R-:W-:Y:S01]  /*1770*/  FFMA R2, R3, R2, R10 ;  /* 0x0000000203027223 */ /* 0x000fe2000000000a */
[----:B------:R-:W-:-:S03]  /*1780*/  MOV R10, 0x3e235519 ;  /* 0x3e235519000a7802 */ /* 0x000fc60000000f00 */
[C---:B------:R-:W-:Y:S01]  /*1790*/  FFMA R2, R3.reuse, R2, R9 ;  /* 0x0000000203027223 */ /* 0x040fe20000000009 */
[----:B------:R-:W-:Y:S02]  /*17a0*/  FSEL R9, R10, 0.11284004896879196167, P0 ;  /* 0x3de718af0a097808 */ /* 0x000fe40000000000 */
[----:B------:R-:W-:Y:S01]  /*17b0*/  MOV R10, 0x3f210a14 ;  /* 0x3f210a14000a7802 */ /* 0x000fe20000000f00 */
[----:B------:R-:W-:Y:S01]  /*17c0*/  FFMA R2, R3, R2, R11 ;  /* 0x0000000203027223 */ /* 0x000fe2000000000b */
[----:B------:R-:W-:-:S03]  /*17d0*/  FSEL R11, R12, -0.37612664699554443359, P0 ;  /* 0xbec093ac0c0b7808 */ /* 0x000fc60000000000 */
[----:B------:R-:W-:Y:S01]  /*17e0*/  FFMA R2, R3, R2, R9 ;  /* 0x0000000203027223 */ /* 0x000fe20000000009 */
[----:B------:R-:W-:-:S03]  /*17f0*/  FSEL R9, R10, 0.12837915122509002686, P0 ;  /* 0x3e0375d30a097808 */ /* 0x000fc60000000000 */
[C---:B------:R-:W-:Y:S01]  /*1800*/  FFMA R2, R3.reuse, R2, R11 ;  /* 0x0000000203027223 */ /* 0x040fe2000000000b */
[----:B------:R-:W-:-:S03]  /*1810*/  FSEL R11, -R3, R0, P0 ;  /* 0x00000000030b7208 */ /* 0x000fc60000000100 */
[----:B------:R-:W-:-:S04]  /*1820*/  FFMA R2, R3, R2, R9 ;  /* 0x0000000203027223 */ /* 0x000fc80000000009 */
[----:B------:R-:W-:-:S04]  /*1830*/  FFMA R2, R2, R11, R11 ;  /* 0x0000000b02027223 */ /* 0x000fc8000000000b */
[----:B------:R-:W0:Y:S02]  /*1840*/  @P0 MUFU.EX2 R3, R2 ;  /* 0x0000000200030308 */ /* 0x000e240000000800 */
[----:B0-----:R-:W-:-:S05]  /*1850*/  @P0 FADD R3, -R3, 1 ;  /* 0x3f80000003030421 */ /* 0x001fca0000000100 */
[----:B------:R-:W-:Y:S01]  /*1860*/  @P0 LOP3.LUT R2, R3, 0x80000000, R0, 0xb8, !PT ;  /* 0x8000000003020812 */ /* 0x000fe200078eb800 */
[----:B------:R-:W-:-:S04]  /*1870*/  FMUL R0, R7, 0.5 ;  /* 0x3f00000007007820 */ /* 0x000fc80000400000 */
[----:B------:R-:W-:-:S04]  /*1880*/  FADD R7, R2, 1 ;  /* 0x3f80000002077421 */ /* 0x000fc80000000000 */
[----:B------:R-:W-:-:S07]  /*1890*/  FMUL R7, R0, R7 ;  /* 0x0000000700077220 */ /* 0x000fce0000400000 */
.L_x_7:
[----:B------:R-:W0:Y:S02]  /*18a0*/  LDC.64 R2, c[0x0][0x388] ;  /* 0x0000e200ff027b82 */ /* 0x000e240000000a00 */
[----:B0-----:R-:W-:-:S05]  /*18b0*/  IMAD.WIDE R8, R8, 0x4, R2 ;  /* 0x0000000408087825 */ /* 0x001fca00078e0202 */
[----:B------:R-:W-:Y:S01]  /*18c0*/  STG.E.128 desc[UR6][R8.64], R4 ;  /* 0x0000000408007986 */ /* 0x000fe2000c101d06 */
[----:B------:R-:W-:Y:S05]  /*18d0*/  EXIT ;  /* 0x000000000000794d */ /* 0x000fea0003800000 */
        .weak           $__internal_0_$__cuda_sm3x_div_rn_noftz_f32_slowpath
        .type           $__internal_0_$__cuda_sm3x_div_rn_noftz_f32_slowpath,@function
        .size           $__internal_0_$__cuda_sm3x_div_rn_noftz_f32_slowpath,(.L_x_60 - $__internal_0_$__cuda_sm3x_div_rn_noftz_f32_slowpath)
$__internal_0_$__cuda_sm3x_div_rn_noftz_f32_slowpath:
[----:B------:R-:W-:Y:S01]  /*18e0*/  SHF.R.U32.HI R11, RZ, 0x17, R9 ;  /* 0x00000017ff0b7819 */ /* 0x000fe20000011609 */
[----:B------:R-:W-:Y:S01]  /*18f0*/  BSSY.RECONVERGENT B1, `(.L_x_16) ;  /* 0x0000065000017945 */ /* 0x000fe20003800200 */
[----:B------:R-:W-:Y:S01]  /*1900*/  SHF.R.U32.HI R2, RZ, 0x17, R0 ;  /* 0x00000017ff027819 */ /* 0x000fe20000011600 */
[----:B------:R-:W-:Y:S01]  /*1910*/  HFMA2 R14, -RZ, RZ, 1.9267578125, 7.5519084930419921875e-05 ;  /* 0x3fb504f3ff0e7431 */ /* 0x000fe200000001ff */
[----:B------:R-:W-:Y:S02]  /*1920*/  LOP3.LUT R11, R11, 0xff, RZ, 0xc0, !PT ;  /* 0x000000ff0b0b7812 */ /* 0x000fe400078ec0ff */
[----:B------:R-:W-:Y:S02]  /*1930*/  LOP3.LUT R16, R2, 0xff, RZ, 0xc0, !PT ;  /* 0x000000ff02107812 */ /* 0x000fe400078ec0ff */
[----:B------:R-:W-:Y:S02]  /*1940*/  IADD3 R15, PT, PT, R11, -0x1, RZ ;  /* 0xffffffff0b0f7810 */ /* 0x000fe40007ffe0ff */
[----:B------:R-:W-:Y:S01]  /*1950*/  MOV R13, R0 ;  /* 0x00000000000d7202 */ /* 0x000fe20000000f00 */
[----:B------:R-:W-:Y:S01]  /*1960*/  VIADD R17, R16, 0xffffffff ;  /* 0xffffffff10117836 */ /* 0x000fe20000000000 */
[----:B------:R-:W-:-:S04]  /*1970*/  ISETP.GT.U32.AND P0, PT, R15, 0xfd, PT ;  /* 0x000000fd0f00780c */ /* 0x000fc80003f04070 */
[----:B------:R-:W-:-:S13]  /*1980*/  ISETP.GT.U32.OR P0, PT, R17, 0xfd, P0 ;  /* 0x000000fd1100780c */ /* 0x000fda0000704470 */
[----:B------:R-:W-:Y:S01]  /*1990*/  @!P0 MOV R12, RZ ;  /* 0x000000ff000c8202 */ /* 0x000fe20000000f00 */
[----:B------:R-:W-:Y:S06]  /*19a0*/  @!P0 BRA `(.L_x_17) ;  /* 0x0000000000608947 */ /* 0x000fec0003800000 */
[----:B------:R-:W-:Y:S02]  /*19b0*/  MOV R2, 0x3fb504f3 ;  /* 0x3fb504f300027802 */ /* 0x000fe40000000f00 */
[----:B------:R-:W-:Y:S02]  /*19c0*/  FSETP.GTU.FTZ.AND P0, PT, |R0|, +INF , PT ;  /* 0x7f8000000000780b */ /* 0x000fe40003f1c200 */
[----:B------:R-:W-:-:S04]  /*19d0*/  FSETP.GTU.FTZ.AND P1, PT, |R2|, +INF , PT ;  /* 0x7f8000000200780b */ /* 0x000fc80003f3c200 */
[----:B------:R-:W-:-:S13]  /*19e0*/  PLOP3.LUT P0, PT, P0, P1, PT, 0xf8, 0x8f ;  /* 0x00000000008f781c */ /* 0x000fda0000703f70 */
[----:B------:R-:W-:Y:S05]  /*19f0*/  @P0 BRA `(.L_x_18) ;  /* 0x00000004004c0947 */ /* 0x000fea0003800000 */
[----:B------:R-:W-:-:S13]  /*1a00*/  LOP3.LUT P0, RZ, R14, 0x7fffffff, R13, 0xc8, !PT ;  /* 0x7fffffff0eff7812 */ /* 0x000fda000780c80d */
[----:B------:R-:W-:Y:S05]  /*1a10*/  @!P0 BRA `(.L_x_19) ;  /* 0x00000004003c8947 */ /* 0x000fea0003800000 */
[----:B------:R-:W-:Y:S02]  /*1a20*/  FSETP.NEU.FTZ.AND P1, PT, |R0|, +INF , PT ;  /* 0x7f8000000000780b */ /* 0x000fe40003f3d200 */
[----:B------:R-:W-:Y:S02]  /*1a30*/  FSETP.NEU.FTZ.AND P0, PT, |R2|, +INF , PT ;  /* 0x7f8000000200780b */ /* 0x000fe40003f1d200 */
[----:B------:R-:W-:-:S11]  /*1a40*/  FSETP.NEU.FTZ.AND P2, PT, |R0|, +INF , PT ;  /* 0x7f8000000000780b */ /* 0x000fd60003f5d200 */
[----:B------:R-:W-:Y:S05]  /*1a50*/  @!P0 BRA !P1, `(.L_x_19) ;  /* 0x00000004002c8947 */ /* 0x000fea0004800000 */
[----:B------:R-:W-:-:S04]  /*1a60*/  LOP3.LUT P1, RZ, R13, 0x7fffffff, RZ, 0xc0, !PT ;  /* 0x7fffffff0dff7812 */ /* 0x000fc8000782c0ff */
[----:B------:R-:W-:-:S13]  /*1a70*/  PLOP3.LUT P0, PT, P0, P1, PT, 0x2f, 0xf2 ;  /* 0x0000000000f2781c */ /* 0x000fda0000702577 */
[----:B------:R-:W-:Y:S05]  /*1a80*/  @P0 BRA `(.L_x_20) ;  /* 0x0000000400180947 */ /* 0x000fea0003800000 */
[----:B------:R-:W-:-:S04]  /*1a90*/  LOP3.LUT P0, RZ, R14, 0x7fffffff, RZ, 0xc0, !PT ;  /* 0x7fffffff0eff7812 */ /* 0x000fc8000780c0ff */
[----:B------:R-:W-:-:S13]  /*1aa0*/  PLOP3.LUT P0, PT, P2, P0, PT, 0x2f, 0xf2 ;  /* 0x0000000000f2781c */ /* 0x000fda0001700577 */
[----:B------:R-:W-:Y:S05]  /*1ab0*/  @P0 BRA `(.L_x_21) ;  /* 0x0000000400000947 */ /* 0x000fea0003800000 */
[----:B------:R-:W-:Y:S02]  /*1ac0*/  ISETP.GE.AND P0, PT, R17, RZ, PT ;  /* 0x000000ff1100720c */ /* 0x000fe40003f06270 */
[----:B------:R-:W-:-:S11]  /*1ad0*/  ISETP.GE.AND P1, PT, R15, RZ, PT ;  /* 0x000000ff0f00720c */ /* 0x000fd60003f26270 */
[----:B------:R-:W-:Y:S01]  /*1ae0*/  @P0 MOV R12, RZ ;  /* 0x000000ff000c0202 */ /* 0x000fe20000000f00 */
[----:B------:R-:W-:Y:S02]  /*1af0*/  @!P0 IMAD.MOV.U32 R12, RZ, RZ, -0x40 ;  /* 0xffffffc0ff0c8424 */ /* 0x000fe400078e00ff */
[----:B------:R-:W-:Y:S01]  /*1b00*/  @!P0 FFMA R13, R0, 1.84467440737095516160e+19, RZ ;  /* 0x5f800000000d8823 */ /* 0x000fe200000000ff */
[----:B------:R-:W-:Y:S02]  /*1b10*/  @!P1 FFMA R14, R2, 1.84467440737095516160e+19, RZ ;  /* 0x5f800000020e9823 */ /* 0x000fe400000000ff */
[----:B------:R-:W-:-:S07]  /*1b20*/  @!P1 IADD3 R12, PT, PT, R12, 0x40, RZ ;  /* 0x000000400c0c9810 */ /* 0x000fce0007ffe0ff */
.L_x_17:
[----:B------:R-:W-:Y:S01]  /*1b30*/  LEA R15, R11, 0xc0800000, 0x17 ;  /* 0xc08000000b0f7811 */ /* 0x000fe200078eb8ff */
[----:B------:R-:W-:Y:S03]  /*1b40*/  BSSY.RECONVERGENT B2, `(.L_x_22) ;  /* 0x0000036000027945 */ /* 0x000fe60003800200 */
[----:B------:R-:W-:Y:S02]  /*1b50*/  IADD3 R17, PT, PT, -R15, R14, RZ ;  /* 0x0000000e0f117210 */ /* 0x000fe40007ffe1ff */
[----:B------:R-:W-:Y:S02]  /*1b60*/  IADD3 R14, PT, PT, R16, -0x7f, RZ ;  /* 0xffffff81100e7810 */ /* 0x000fe40007ffe0ff */
[----:B------:R0:W1:Y:S01]  /*1b70*/  MUFU.RCP R15, R17 ;  /* 0x00000011000f7308 */ /* 0x0000620000001000 */
[----:B------:R-:W-:Y:S02]  /*1b80*/  FADD.FTZ R19, -R17, -RZ ;  /* 0x800000ff11137221 */ /* 0x000fe40000010100 */
[C---:B------:R-:W-:Y:S01]  /*1b90*/  IMAD R2, R14.reuse, -0x800000, R13 ;  /* 0xff8000000e027824 */ /* 0x040fe200078e020d */
[----:B0-----:R-:W-:-:S04]  /*1ba0*/  IADD3 R17, PT, PT, R14, 0x7f, -R11 ;  /* 0x0000007f0e117810 */ /* 0x001fc80007ffe80b */
[----:B------:R-:W-:Y:S01]  /*1bb0*/  IADD3 R17, PT, PT, R17, R12, RZ ;  /* 0x0000000c11117210 */ /* 0x000fe20007ffe0ff */
[----:B-1----:R-:W-:-:S04]  /*1bc0*/  FFMA R16, R15, R19, 1 ;  /* 0x3f8000000f107423 */ /* 0x002fc80000000013 */
[----:B------:R-:W-:-:S04]  /*1bd0*/  FFMA R13, R15, R16, R15 ;  /* 0x000000100f0d7223 */ /* 0x000fc8000000000f */
[----:B------:R-:W-:-:S04]  /*1be0*/  FFMA R16, R2, R13, RZ ;  /* 0x0000000d02107223 */ /* 0x000fc800000000ff */
[----:B------:R-:W-:-:S04]  /*1bf0*/  FFMA R15, R19, R16, R2 ;  /* 0x00000010130f7223 */ /* 0x000fc80000000002 */
[----:B------:R-:W-:-:S04]  /*1c00*/  FFMA R16, R13, R15, R16 ;  /* 0x0000000f0d107223 */ /* 0x000fc80000000010 */
[----:B------:R-:W-:-:S04]  /*1c10*/  FFMA R15, R19, R16, R2 ;  /* 0x00000010130f7223 */ /* 0x000fc80000000002 */
[----:B------:R-:W-:-:S05]  /*1c20*/  FFMA R2, R13, R15, R16 ;  /* 0x0000000f0d027223 */ /* 0x000fca0000000010 */
[----:B------:R-:W-:-:S04]  /*1c30*/  SHF.R.U32.HI R11, RZ, 0x17, R2 ;  /* 0x00000017ff0b7819 */ /* 0x000fc80000011602 */
[----:B------:R-:W-:-:S04]  /*1c40*/  LOP3.LUT R11, R11, 0xff, RZ, 0xc0, !PT ;  /* 0x000000ff0b0b7812 */ /* 0x000fc800078ec0ff */
[----:B------:R-:W-:-:S05]  /*1c50*/  IADD3 R14, PT, PT, R11, R17, RZ ;  /* 0x000000110b0e7210 */ /* 0x000fca0007ffe0ff */
[----:B------:R-:W-:-:S05]  /*1c60*/  VIADD R11, R14, 0xffffffff ;  /* 0xffffffff0e0b7836 */ /* 0x000fca0000000000 */
[----:B------:R-:W-:-:S13]  /*1c70*/  ISETP.GE.U32.AND P0, PT, R11, 0xfe, PT ;  /* 0x000000fe0b00780c */ /* 0x000fda0003f06070 */
[----:B------:R-:W-:Y:S05]  /*1c80*/  @!P0 BRA `(.L_x_23) ;  /* 0x0000000000808947 */ /* 0x000fea0003800000 */
[----:B------:R-:W-:-:S13]  /*1c90*/  ISETP.GT.AND P0, PT, R14, 0xfe, PT ;  /* 0x000000fe0e00780c */ /* 0x000fda0003f04270 */
[----:B------:R-:W-:Y:S05]  /*1ca0*/  @P0 BRA `(.L_x_24) ;  /* 0x00000000006c0947 */ /* 0x000fea0003800000 */
[----:B------:R-:W-:-:S13]  /*1cb0*/  ISETP.GE.AND P0, PT, R14, 0x1, PT ;  /* 0x000000010e00780c */ /* 0x000fda0003f06270 */
[----:B------:R-:W-:Y:S05]  /*1cc0*/  @P0 BRA `(.L_x_25) ;  /* 0x0000000000740947 */ /* 0x000fea0003800000 */
[----:B------:R-:W-:Y:S02]  /*1cd0*/  ISETP.GE.AND P0, PT, R14, -0x18, PT ;  /* 0xffffffe80e00780c */ /* 0x000fe40003f06270 */
[----:B------:R-:W-:-:S11]  /*1ce0*/  LOP3.LUT R2, R2, 0x80000000, RZ, 0xc0, !PT ;  /* 0x8000000002027812 */ /* 0x000fd600078ec0ff */
[----:B------:R-:W-:Y:S05]  /*1cf0*/  @!P0 BRA `(.L_x_25) ;  /* 0x0000000000688947 */ /* 0x000fea0003800000 */
[-CC-:B------:R-:W-:Y:S01]  /*1d00*/  FFMA.RZ R11, R13, R15.reuse, R16.reuse ;  /* 0x0000000f0d0b7223 */ /* 0x180fe2000000c010 */
[C---:B------:R-:W-:Y:S02]  /*1d10*/  ISETP.NE.AND P2, PT, R14.reuse, RZ, PT ;  /* 0x000000ff0e00720c */ /* 0x040fe40003f45270 */
[C---:B------:R-:W-:Y:S02]  /*1d20*/  ISETP.NE.AND P1, PT, R14.reuse, RZ, PT ;  /* 0x000000ff0e00720c */ /* 0x040fe40003f25270 */
[----:B------:R-:W-:Y:S01]  /*1d30*/  LOP3.LUT R12, R11, 0x7fffff, RZ, 0xc0, !PT ;  /* 0x007fffff0b0c7812 */ /* 0x000fe200078ec0ff */
[CCC-:B------:R-:W-:Y:S01]  /*1d40*/  FFMA.RP R11, R13.reuse, R15.reuse, R16.reuse ;  /* 0x0000000f0d0b7223 */ /* 0x1c0fe20000008010 */
[----:B------:R-:W-:Y:S01]  /*1d50*/  FFMA.RM R16, R13, R15, R16 ;  /* 0x0000000f0d107223 */ /* 0x000fe20000004010 */
[----:B------:R-:W-:Y:S02]  /*1d60*/  IADD3 R13, PT, PT, R14, 0x20, RZ ;  /* 0x000000200e0d7810 */ /* 0x000fe40007ffe0ff */
[----:B------:R-:W-:-:S02]  /*1d70*/  LOP3.LUT R12, R12, 0x800000, RZ, 0xfc, !PT ;  /* 0x008000000c0c7812 */ /* 0x000fc400078efcff */
[----:B------:R-:W-:Y:S02]  /*1d80*/  IADD3 R14, PT, PT, -R14, RZ, RZ ;  /* 0x000000ff0e0e7210 */ /* 0x000fe40007ffe1ff */
[----:B------:R-:W-:Y:S02]  /*1d90*/  SHF.L.U32 R13, R12, R13, RZ ;  /* 0x0000000d0c0d7219 */ /* 0x000fe400000006ff */
[----:B------:R-:W-:Y:S02]  /*1da0*/  FSETP.NEU.FTZ.AND P0, PT, R11, R16, PT ;  /* 0x000000100b00720b */ /* 0x000fe40003f1d000 */
[----:B------:R-:W-:Y:S02]  /*1db0*/  SEL R11, R14, RZ, P2 ;  /* 0x000000ff0e0b7207 */ /* 0x000fe40001000000 */
[----:B------:R-:W-:Y:S02]  /*1dc0*/  ISETP.NE.AND P1, PT, R13, RZ, P1 ;  /* 0x000000ff0d00720c */ /* 0x000fe40000f25270 */
[----:B------:R-:W-:-:S02]  /*1dd0*/  SHF.R.U32.HI R11, RZ, R11, R12 ;  /* 0x0000000bff0b7219 */ /* 0x000fc4000001160c */
[----:B------:R-:W-:Y:S02]  /*1de0*/  PLOP3.LUT P0, PT, P0, P1, PT, 0xf8, 0x8f ;  /* 0x00000000008f781c */ /* 0x000fe40000703f70 */
[----:B------:R-:W-:Y:S02]  /*1df0*/  SHF.R.U32.HI R13, RZ, 0x1, R11 ;  /* 0x00000001ff0d7819 */ /* 0x000fe4000001160b */
[----:B------:R-:W-:-:S04]  /*1e00*/  SEL R12, RZ, 0x1, !P0 ;  /* 0x00000001ff0c7807 */ /* 0x000fc80004000000 */
[----:B------:R-:W-:-:S04]  /*1e10*/  LOP3.LUT R12, R12, 0x1, R13, 0xf8, !PT ;  /* 0x000000010c0c7812 */ /* 0x000fc800078ef80d */
[----:B------:R-:W-:-:S04]  /*1e20*/  LOP3.LUT R12, R12, R11, RZ, 0xc0, !PT ;  /* 0x0000000b0c0c7212 */ /* 0x000fc800078ec0ff */
[----:B------:R-:W-:-:S04]  /*1e30*/  IADD3 R13, PT, PT, R13, R12, RZ ;  /* 0x0000000c0d0d7210 */ /* 0x000fc80007ffe0ff */
[----:B------:R-:W-:Y:S01]  /*1e40*/  LOP3.LUT R2, R13, R2, RZ, 0xfc, !PT ;  /* 0x000000020d027212 */ /* 0x000fe200078efcff */
[----:B------:R-:W-:Y:S06]  /*1e50*/  BRA `(.L_x_25) ;  /* 0x0000000000107947 */ /* 0x000fec0003800000 */
.L_x_24:
[----:B------:R-:W-:-:S04]  /*1e60*/  LOP3.LUT R2, R2, 0x80000000, RZ, 0xc0, !PT ;  /* 0x8000000002027812 */ /* 0x000fc800078ec0ff */
[----:B------:R-:W-:Y:S01]  /*1e70*/  LOP3.LUT R2, R2, 0x7f800000, RZ, 0xfc, !PT ;  /* 0x7f80000002027812 */ /* 0x000fe200078efcff */
[----:B------:R-:W-:Y:S06]  /*1e80*/  BRA `(.L_x_25) ;  /* 0x0000000000047947 */ /* 0x000fec0003800000 */
.L_x_23:
[----:B------:R-:W-:-:S07]  /*1e90*/  LEA R2, R17, R2, 0x17 ;  /* 0x0000000211027211 */ /* 0x000fce00078eb8ff */
.L_x_25:
[----:B------:R-:W-:Y:S05]  /*1ea0*/  BSYNC.RECONVERGENT B2 ;  /* 0x0000000000027941 */ /* 0x000fea0003800200 */
.L_x_22:
[----:B------:R-:W-:Y:S05]  /*1eb0*/  BRA `(.L_x_26) ;  /* 0x0000000000207947 */ /* 0x000fea0003800000 */
.L_x_21:
[----:B------:R-:W-:-:S04]  /*1ec0*/  LOP3.LUT R2, R14, 0x80000000, R13, 0x48, !PT ;  /* 0x800000000e027812 */ /* 0x000fc800078e480d */
[----:B------:R-:W-:Y:S01]  /*1ed0*/  LOP3.LUT R2, R2, 0x7f800000, RZ, 0xfc, !PT ;  /* 0x7f80000002027812 */ /* 0x000fe200078efcff */
[----:B------:R-:W-:Y:S06]  /*1ee0*/  BRA `(.L_x_26) ;  /* 0x0000000000147947 */ /* 0x000fec0003800000 */
.L_x_20:
[----:B------:R-:W-:Y:S01]  /*1ef0*/  LOP3.LUT R2, R14, 0x80000000, R13, 0x48, !PT ;  /* 0x800000000e027812 */ /* 0x000fe200078e480d */
[----:B------:R-:W-:Y:S06]  /*1f00*/  BRA `(.L_x_26) ;  /* 0x00000000000c7947 */ /* 0x000fec0003800000 */
.L_x_19:
[----:B------:R-:W0:Y:S01]  /*1f10*/  MUFU.RSQ R2, -QNAN ;  /* 0xffc0000000027908 */ /* 0x000e220000001400 */
[----:B------:R-:W-:Y:S05]  /*1f20*/  BRA `(.L_x_26) ;  /* 0x0000000000047947 */ /* 0x000fea0003800000 */
.L_x_18:
[----:B------:R-:W-:-:S07]  /*1f30*/  FADD.FTZ R2, R0, R2 ;  /* 0x0000000200027221 */ /* 0x000fce0000010000 */
.L_x_26:
[----:B------:R-:W-:Y:S05]  /*1f40*/  BSYNC.RECONVERGENT B1 ;  /* 0x0000000000017941 */ /* 0x000fea0003800200 */
.L_x_16:
[----:B------:R-:W-:-:S04]  /*1f50*/  HFMA2 R11, -RZ, RZ, 0, 0 ;  /* 0x00000000ff0b7431 */ /* 0x000fc800000001ff */
[----:B0-----:R-:W-:Y:S05]  /*1f60*/  RET.REL.NODEC R10 `(_Z22gelu_vectorized_kernelPKfPfib) ;  /* 0xffffffe00a247950 */ /* 0x001fea0003c3ffff */
.L_x_27:
[----:B------:R-:W-:-:S00]  /*1f70*/  BRA `(.L_x_27) ;  /* 0xfffffffc00fc7947 */ /* 0x000fc0000383ffff */
[----:B------:R-:W-:-:S00]  /*1f80*/  NOP ;  /* 0x0000000000007918 */ /* 0x000fc00000000000 */
[----:B------:R-:W-:-:S00]  /*1f90*/  NOP ;  /* 0x0000000000007918 */ /* 0x000fc00000000000 */
[----:B------:R-:W-:-:S00]  /*1fa0*/  NOP ;  /* 0x0000000000007918 */ /* 0x000fc00000000000 */
[----:B------:R-:W-:-:S00]  /*1fb0*/  NOP ;  /* 0x0000000000007918 */ /* 0x000fc00000000000 */
[----:B------:R-:W-:-:S00]  /*1fc0*/  NOP ;  /* 0x0000000000007918 */ /* 0x000fc00000000000 */
[----:B------:R-:W-:-:S00]  /*1fd0*/  NOP ;  /* 0x0000000000007918 */ /* 0x000fc00000000000 */
[----:B------:R-:W-:-:S00]  /*1fe0*/  NOP ;  /* 0x0000000000007918 */ /* 0x000fc00000000000 */
[----:B------:R-:W-:-:S00]  /*1ff0*/  NOP ;  /* 0x0000000000007918 */ /* 0x000fc00000000000 */
.L_x_60:


//--------------------- .text._Z19gelu_inplace_kernelPfib --------------------------
	.section	.text._Z19gelu_inplace_kernelPfib,"ax",@progbits
	.align	128
        .global         _Z19gelu_inplace_kernelPfib
        .type           _Z19gelu_inplace_kernelPfib,@function
        .size           _Z19gelu_inplace_kernelPfib,(.L_x_61 - _Z19gelu_inplace_kernelPfib)
        .other          _Z19gelu_inplace_kernelPfib,@"STO_CUDA_ENTRY STV_DEFAULT"
_Z19gelu_inplace_kernelPfib:
.text._Z19gelu_inplace_kernelPfib:
[----:B------:R-:W-:Y:S01]  /*0000*/  LDC R1, c[0x0][0x37c] ;  /* 0x0000df00ff017b82 */ /* 0x000fe20000000800 */
[----:B------:R-:W0:Y:S07]  /*0010*/  S2R R0, SR_TID.X ;  /* 0x0000000000007919 */ /* 0x000e2e0000002100 */
[----:B------:R-:W0:Y:S01]  /*0020*/  S2UR UR4, SR_CTAID.X ;  /* 0x00000000000479c3 */ /* 0x000e220000002500 */
[----:B------:R-:W1:Y:S07]  /*0030*/  LDCU UR5, c[0x0][0x388] ;  /* 0x00007100ff0577ac */ /* 0x000e6e0008000800 */
[----:B------:R-:W0:Y:S02]  /*0040*/  LDC R5, c[0x0][0x360] ;  /* 0x0000d800ff057b82 */ /* 0x000e240000000800 */
[----:B0-----:R-:W-:-:S05]  /*0050*/  IMAD R5, R5, UR4, R0 ;  /* 0x0000000405057c24 */ /* 0x001fca000f8e0200 */
[----:B-1----:R-:W-:-:S13]  /*0060*/  ISETP.GE.AND P0, PT, R5, UR5, PT ;  /* 0x0000000505007c0c */ /* 0x002fda000bf06270 */
[----:B------:R-:W-:Y:S05]  /*0070*/  @P0 EXIT ;  /* 0x000000000000094d */ /* 0x000fea0003800000 */
[----:B------:R-:W0:Y:S01]  /*0080*/  LDCU.U8 UR4, c[0x0][0x38c] ;  /* 0x00007180ff0477ac */ /* 0x000e220008000000 */
[----:B------:R-:W1:Y:S01]  /*0090*/  LDCU.64 UR6, c[0x0][0x358] ;  /* 0x00006b00ff0677ac */ /* 0x000e620008000a00 */
[----:B0-----:R-:W-:-:S04]  /*00a0*/  UPRMT UR4, UR4, 0x8880, URZ ;  /* 0x0000888004047896 */ /* 0x001fc800080000ff */
[----:B------:R-:W-:-:S09]  /*00b0*/  UISETP.NE.AND UP0, UPT, UR4, URZ, UPT ;  /* 0x000000ff0400728c */ /* 0x000fd2000bf05270 */
[----:B-1----:R-:W-:Y:S05]  /*00c0*/  BRA.U !UP0, `(.L_x_28) ;  /* 0x0000000108747547 */ /* 0x002fea000b800000 */
[----:B------:R-:W0:Y:S02]  /*00d0*/  LDC.64 R2, c[0x0][0x380] ;  /* 0x0000e000ff027b82 */ /* 0x000e240000000a00 */
[----:B0-----:R-:W-:-:S05]  /*00e0*/  IMAD.WIDE R2, R5, 0x4, R2 ;  /* 0x0000000405027825 */ /* 0x001fca00078e0202 */
[----:B------:R-:W2:Y:S01]  /*00f0*/  LDG.E R4, desc[UR6][R2.64] ;  /* 0x0000000602047981 */ /* 0x000ea2000c1e1900 */
[----:B------:R-:W-:Y:S02]  /*0100*/  IMAD.MOV.U32 R8, RZ, RZ, 0x3c80f082 ;  /* 0x3c80f082ff087424 */ /* 0x000fe400078e00ff */
[----:B------:R-:W-:Y:S02]  /*0110*/  IMAD.MOV.U32 R7, RZ, RZ, 0x3f800000 ;  /* 0x3f800000ff077424 */ /* 0x000fe400078e00ff */
[----:B--2---:R-:W-:-:S04]  /*0120*/  FMUL R5, R4, R4 ;  /* 0x0000000404057220 */ /* 0x004fc80000400000 */
[----:B------:R-:W-:-:S04]  /*0130*/  FMUL R5, R4, R5 ;  /* 0x0000000504057220 */ /* 0x000fc80000400000 */
[----:B------:R-:W-:Y:S01]  /*0140*/  FFMA R5, R5, 0.044714998453855514526, R4 ;  /* 0x3d37271305057823 */ /* 0x000fe20000000004 */
[----:B------:R-:W-:-:S03]  /*0150*/  FMUL R4, R4, 0.5 ;  /* 0x3f00000004047820 */ /* 0x000fc60000400000 */
[----:B------:R-:W-:-:S04]  /*0160*/  FMUL R5, R5, 0.79788458347320556641 ;  /* 0x3f4c422a05057820 */ /* 0x000fc80000400000 */
[C---:B------:R-:W-:Y:S01]  /*0170*/  FMUL R0, |R5|.reuse, 2.8853900432586669922 ;  /* 0x4038aa3b05007820 */ /* 0x040fe20000400200 */
[C---:B------:R-:W-:Y:S01]  /*0180*/  FMUL R9, R5.reuse, R5 ;  /* 0x0000000505097220 */ /* 0x040fe20000400000 */
[C---:B------:R-:W-:Y:S02]  /*0190*/  FSETP.GE.AND P1, PT, |R5|.reuse, 0.60000002384185791016, PT ;  /* 0x3f19999a0500780b */ /* 0x040fe40003f26200 */
[----:B------:R-:W-:Y:S01]  /*01a0*/  FSETP.GE.AND P0, PT, |R5|, 9.010913848876953125, PT ;  /* 0x41102cb40500780b */ /* 0x000fe20003f06200 */
[C---:B------:R-:W-:Y:S01]  /*01b0*/  FFMA R8, R9.reuse, R8, -0.052303962409496307373 ;  /* 0xbd563cae09087423 */ /* 0x040fe20000000008 */
[----:B------:R-:W0:Y:S03]  /*01c0*/  MUFU.EX2 R0, R0 ;  /* 0x0000000000007308 */ /* 0x000e260000000800 */
[----:B------:R-:W-:Y:S01]  /*01d0*/  FFMA R10, R9, R8, 0.1331529766321182251 ;  /* 0x3e085941090a7423 */ /* 0x000fe20000000008 */
[----:B0-----:R-:W-:-:S03]  /*01e0*/  FADD R6, R0, 1 ;  /* 0x3f80000000067421 */ /* 0x001fc60000000000 */
[----:B------:R-:W-:-:S04]  /*01f0*/  FFMA R0, R9, R10, -0.33332768082618713379 ;  /* 0xbeaaa9ed09007423 */ /* 0x000fc8000000000a */
[----:B------:R-:W-:Y:S01]  /*0200*/  FFMA R0, R9, R0, RZ ;  /* 0x0000000009007223 */ /* 0x000fe200000000ff */
[----:B------:R-:W0:Y:S02]  /*0210*/  MUFU.RCP R6, R6 ;  /* 0x0000000600067308 */ /* 0x000e240000001000 */
[----:B0-----:R-:W-:-:S05]  /*0220*/  FFMA R7, R6, -2, R7 ;  /* 0xc000000006077823 */ /* 0x001fca0000000007 */
[----:B------:R-:W-:-:S04]  /*0230*/  FSEL R8, R7, 1, !P0 ;  /* 0x3f80000007087808 */ /* 0x000fc80004000000 */
[--C-:B------:R-:W-:Y:S01]  /*0240*/  LOP3.LUT R8, R8, 0x80000000, R5.reuse, 0xb8, !PT ;  /* 0x8000000008087812 */ /* 0x100fe200078eb805 */
[----:B------:R-:W-:-:S04]  /*0250*/  @!P1 FFMA R8, R5, R0, R5 ;  /* 0x0000000005089223 */ /* 0x000fc80000000005 */
[----:B------:R-:W-:-:S04]  /*0260*/  FADD R5, R8, 1 ;  /* 0x3f80000008057421 */ /* 0x000fc80000000000 */
[----:B------:R-:W-:-:S05]  /*0270*/  FMUL R5, R4, R5 ;  /* 0x0000000504057220 */ /* 0x000fca0000400000 */
[----:B------:R-:W-:Y:S01]  /*0280*/  STG.E desc[UR6][R2.64], R5 ;  /* 0x0000000502007986 */ /* 0x000fe2000c101906 */
[----:B------:R-:W-:Y:S05]  /*0290*/  EXIT ;  /* 0x000000000000794d */ /* 0x000fea0003800000 */
.L_x_28:
[----:B------:R-:W0:Y:S02]  /*02a0*/  LDC.64 R2, c[0x0][0x380] ;  /* 0x0000e000ff027b82 */ /* 0x000e240000000a00 */
[----:B0-----:R-:W-:-:S05]  /*02b0*/  IMAD.WIDE R2, R5, 0x4, R2 ;  /* 0x0000000405027825 */ /* 0x001fca00078e0202 */
[----:B------:R-:W2:Y:S01]  /*02c0*/  LDG.E R5, desc[UR6][R2.64] ;  /* 0x0000000602057981 */ /* 0x000ea2000c1e1900 */
[----:B------:R-:W-:Y:S02]  /*02d0*/  HFMA2 R7, -RZ, RZ, 1.8017578125, 7.5519084930419921875e-05 ;  /* 0x3f3504f3ff077431 */ /* 0x000fe400000001ff */
[----:B------:R-:W-:Y:S01]  /*02e0*/  IMAD.MOV.U32 R0, RZ, RZ, 0x3f800000 ;  /* 0x3f800000ff007424 */ /* 0x000fe200078e00ff */
[----:B------:R-:W-:Y:S03]  /*02f0*/  BSSY.RECONVERGENT B1, `(.L_x_29) ;  /* 0x000000a000017945 */ /* 0x000fe60003800200 */
        /* <DEDUP_REMOVED lines=8> */
[----:B------:R-:W-:Y:S05]  /*0380*/  CALL.REL.NOINC `($__internal_1_$__cuda_sm3x_div_rn_noftz_f32_slowpath) ;  /* 0x0000000000887944 */ /* 0x000fea0003c00000 */
.L_x_30:
[----:B------:R-:W-:Y:S05]  /*0390*/  BSYNC.RECONVERGENT B1 ;  /* 0x0000000000017941 */ /* 0x000fea0003800200 */
.L_x_29:
[C---:B------:R-:W-:Y:S01]  /*03a0*/  FMUL R7, R0.reuse, R0 ;  /* 0x0000000000077220 */ /* 0x040fe20000400000 */
[----:B------:R-:W-:Y:S01]  /*03b0*/  IMAD.MOV.U32 R4, RZ, RZ, 0x38eb4c3a ;  /* 0x38eb4c3aff047424 */ /* 0x000fe200078e00ff */
[C---:B------:R-:W-:Y:S01]  /*03c0*/  FSETP.GE.AND P0, PT, |R0|.reuse, 1.0029599666595458984, PT ;  /* 0x3f8060fe0000780b */ /* 0x040fe20003f06200 */
[----:B------:R-:W-:Y:S01]  /*03d0*/  HFMA2 R11, -RZ, RZ, 1.28515625, -179.25 ;  /* 0x3d24d99aff0b7431 */ /* 0x000fe200000001ff */
[----:B------:R-:W-:Y:S01]  /*03e0*/  MOV R6, 0x3aae005b ;  /* 0x3aae005b00067802 */ /* 0x000fe20000000f00 */
[----:B------:R-:W-:Y:S01]  /*03f0*/  IMAD.MOV.U32 R9, RZ, RZ, 0x3c09919f ;  /* 0x3c09919fff097424 */ /* 0x000fe200078e00ff */
[----:B------:R-:W-:Y:S01]  /*0400*/  FSEL R7, |R0|, R7, P0 ;  /* 0x0000000700077208 */ /* 0x000fe20000000200 */
[----:B------:R-:W-:Y:S01]  /*0410*/  FMUL R5, R5, 0.5 ;  /* 0x3f00000005057820 */ /* 0x000fe20000400000 */
[----:B------:R-:W-:Y:S02]  /*0420*/  FSEL R4, R4, 8.4834944573231041431e-05, P0 ;  /* 0x38b1e96a04047808 */ /* 0x000fe40000000000 */
[----:B------:R-:W-:-:S02]  /*0430*/  FSEL R6, -R6, -0.00082130916416645050049, P0 ;  /* 0xba574d2006067808 */ /* 0x000fc40000000100 */
[----:B------:R-:W-:Y:S02]  /*0440*/  FSEL R9, R9, 0.0052134888246655464172, P0 ;  /* 0x3baad5ea09097808 */ /* 0x000fe40000000000 */
[----:B------:R-:W-:Y:S01]  /*0450*/  FSEL R11, -R11, -0.026868773624300956726, P0 ;  /* 0xbcdc1be70b0b7808 */ /* 0x000fe20000000100 */
[C---:B------:R-:W-:Y:S01]  /*0460*/  FFMA R4, R7.reuse, R4, R6 ;  /* 0x0000000407047223 */ /* 0x040fe20000000006 */
[----:B------:R-:W-:Y:S01]  /*0470*/  IMAD.MOV.U32 R6, RZ, RZ, 0x3e235519 ;  /* 0x3e235519ff067424 */ /* 0x000fe200078e00ff */
[----:B------:R-:W-:Y:S02]  /*0480*/  MOV R8, 0x3f69b4f9 ;  /* 0x3f69b4f900087802 */ /* 0x000fe40000000f00 */
[----:B------:R-:W-:Y:S02]  /*0490*/  FFMA R4, R7, R4, R9 ;  /* 0x0000000407047223 */ /* 0x000fe40000000009 */
[----:B------:R-:W-:Y:S01]  /*04a0*/  FSEL R9, R6, 0.11284004896879196167, P0 ;  /* 0x3de718af06097808 */ /* 0x000fe20000000000 */
[----:B------:R-:W-:-:S02]  /*04b0*/  IMAD.MOV.U32 R6, RZ, RZ, 0x3f210a14 ;  /* 0x3f210a14ff067424 */ /* 0x000fc400078e00ff */
        /* <DEDUP_REMOVED lines=10> */
[----:B------:R-:W-:-:S05]  /*0560*/  @P0 LOP3.LUT R4, R7, 0x80000000, R0, 0xb8, !PT ;  /* 0x8000000007040812 */ /* 0x000fca00078eb800 */
[----:B------:R-:W-:-:S04]  /*0570*/  FADD R0, R4, 1 ;  /* 0x3f80000004007421 */ /* 0x000fc80000000000 */
[----:B------:R-:W-:-:S05]  /*0580*/  FMUL R5, R0, R5 ;  /* 0x0000000500057220 */ /* 0x000fca0000400000 */
[----:B------:R-:W-:Y:S01]  /*0590*/  STG.E desc[UR6][R2.64], R5 ;  /* 0x0000000502007986 */ /* 0x000fe2000c101906 */
[----:B------:R-:W-:Y:S05]  /*05a0*/  EXIT ;  /* 0x000000000000794d */ /* 0x000fea0003800000 */
        .weak           $__internal_1_$__cuda_sm3x_div_rn_noftz_f32_slowpath
        .type           $__internal_1_$__cuda_sm3x_div_rn_noftz_f32_slowpath,@function
        .size           $__internal_1_$__cuda_sm3x_div_rn_noftz_f32_slowpath,(.L_x_61 - $__internal_1_$__cuda_sm3x_div_rn_noftz_f32_slowpath)
$__internal_1_$__cuda_sm3x_div_rn_noftz_f32_slowpath:
[--C-:B------:R-:W-:Y:S01]  /*05b0*/  SHF.R.U32.HI R0, RZ, 0x17, R5.reuse ;  /* 0x00000017ff007819 */ /* 0x100fe20000011605 */
[----:B------:R-:W-:Y:S04]  /*05c0*/  BSSY.RECONVERGENT B0, `(.L_x_31) ;  /* 0x000005c000007945 */ /* 0x000fe80003800200 */
[----:B------:R-:W-:Y:S01]  /*05d0*/  BSSY.RELIABLE B2, `(.L_x_32) ;  /* 0x000001b000027945 */ /* 0x000fe20003800100 */
[----:B------:R-:W-:Y:S01]  /*05e0*/  IMAD.MOV.U32 R7, RZ, RZ, R5 ;  /* 0x000000ffff077224 */ /* 0x000fe200078e0005 */
[----:B------:R-:W-:-:S04]  /*05f0*/  LOP3.LUT R6, R0, 0xff, RZ, 0xc0, !PT ;  /* 0x000000ff00067812 */ /* 0x000fc800078ec0ff */
[----:B------:R-:W-:-:S04]  /*0600*/  IADD3 R9, PT, PT, R6, -0x1, RZ ;  /* 0xffffffff06097810 */ /* 0x000fc80007ffe0ff */
[----:B------:R-:W-:-:S13]  /*0610*/  ISETP.GT.U32.OR P0, PT, R9, 0xfd, !PT ;  /* 0x000000fd0900780c */ /* 0x000fda0007f04470 */
[----:B------:R-:W-:Y:S01]  /*0620*/  @!P0 MOV R8, RZ ;  /* 0x000000ff00088202 */ /* 0x000fe20000000f00 */
[----:B------:R-:W-:Y:S06]  /*0630*/  @!P0 BRA `(.L_x_33) ;  /* 0x0000000000508947 */ /* 0x000fec0003800000 */
[----:B------:R-:W-:Y:S01]  /*0640*/  FSETP.GTU.FTZ.AND P0, PT, |R5|, +INF , PT ;  /* 0x7f8000000500780b */ /* 0x000fe20003f1c200 */
[----:B------:R-:W-:-:S12]  /*0650*/  IMAD.MOV.U32 R0, RZ, RZ, R5 ;  /* 0x000000ffff007224 */ /* 0x000fd800078e0005 */
[----:B------:R-:W-:Y:S05]  /*0660*/  @P0 BREAK.RELIABLE B2 ;  /* 0x0000000000020942 */ /* 0x000fea0003800100 */
[----:B------:R-:W-:Y:S05]  /*0670*/  @P0 BRA `(.L_x_34) ;  /* 0x00000004003c0947 */ /* 0x000fea0003800000 */
[----:B------:R-:W-:-:S05]  /*0680*/  HFMA2 R8, -RZ, RZ, 1.9267578125, 7.5519084930419921875e-05 ;  /* 0x3fb504f3ff087431 */ /* 0x000fca00000001ff */
[----:B------:R-:W-:-:S13]  /*0690*/  LOP3.LUT P0, RZ, R8, 0x7fffffff, R7, 0xc8, !PT ;  /* 0x7fffffff08ff7812 */ /* 0x000fda000780c807 */
[----:B------:R-:W-:Y:S05]  /*06a0*/  @!P0 BREAK.RELIABLE B2 ;  /* 0x0000000000028942 */ /* 0x000fea0003800100 */
[----:B------:R-:W-:Y:S05]  /*06b0*/  @!P0 BRA `(.L_x_35) ;  /* 0x0000000400248947 */ /* 0x000fea0003800000 */
[----:B------:R-:W-:-:S13]  /*06c0*/  LOP3.LUT P0, RZ, R7, 0x7fffffff, RZ, 0xc0, !PT ;  /* 0x7fffffff07ff7812 */ /* 0x000fda000780c0ff */
[----:B------:R-:W-:Y:S05]  /*06d0*/  @!P0 BREAK.RELIABLE B2 ;  /* 0x0000000000028942 */ /* 0x000fea0003800100 */
[----:B------:R-:W-:Y:S05]  /*06e0*/  @!P0 BRA `(.L_x_36) ;  /* 0x0000000400108947 */ /* 0x000fea0003800000 */
[----:B------:R-:W-:Y:S02]  /*06f0*/  FSETP.NEU.FTZ.AND P0, PT, |R0|, +INF , PT ;  /* 0x7f8000000000780b */ /* 0x000fe40003f1d200 */
[----:B------:R-:W-:-:S04]  /*0700*/  LOP3.LUT P1, RZ, R8, 0x7fffffff, RZ, 0xc0, !PT ;  /* 0x7fffffff08ff7812 */ /* 0x000fc8000782c0ff */
[----:B------:R-:W-:-:S13]  /*0710*/  PLOP3.LUT P0, PT, P0, P1, PT, 0x2f, 0xf2 ;  /* 0x0000000000f2781c */ /* 0x000fda0000702577 */
[----:B------:R-:W-:Y:S05]  /*0720*/  @P0 BREAK.RELIABLE B2 ;  /* 0x0000000000020942 */ /* 0x000fea0003800100 */
[----:B------:R-:W-:Y:S05]  /*0730*/  @P0 BRA `(.L_x_37) ;  /* 0x0000000000f00947 */ /* 0x000fea0003800000 */
[----:B------:R-:W-:-:S13]  /*0740*/  ISETP.GE.AND P0, PT, R9, RZ, PT ;  /* 0x000000ff0900720c */ /* 0x000fda0003f06270 */
[----:B------:R-:W-:Y:S02]  /*0750*/  @P0 IMAD.MOV.U32 R8, RZ, RZ, RZ ;  /* 0x000000ffff080224 */ /* 0x000fe400078e00ff */
[----:B------:R-:W-:Y:S01]  /*0760*/  @!P0 FFMA R7, R0, 1.84467440737095516160e+19, RZ ;  /* 0x5f80000000078823 */ /* 0x000fe200000000ff */
[----:B------:R-:W-:-:S07]  /*0770*/  @!P0 MOV R8, 0xffffffc0 ;  /* 0xffffffc000088802 */ /* 0x000fce0000000f00 */
.L_x_33:
[----:B------:R-:W-:Y:S05]  /*0780*/  BSYNC.RELIABLE B2 ;  /* 0x0000000000027941 */ /* 0x000fea0003800100 */
.L_x_32:
[----:B------:R-:W-:Y:S01]  /*0790*/  UMOV UR4, 0x3fb504f3 ;  /* 0x3fb504f300047882 */ /* 0x000fe20000000000 */
[----:B------:R-:W-:Y:S01]  /*07a0*/  VIADD R6, R6, 0xffffff81 ;  /* 0xffffff8106067836 */ /* 0x000fe20000000000 */
[----:B------:R-:W0:Y:S01]  /*07b0*/  MUFU.RCP R9, UR4 ;  /* 0x0000000400097d08 */ /* 0x000e220008001000 */
[----:B------:R-:W-:Y:S01]  /*07c0*/  FADD.FTZ R11, -RZ, -UR4 ;  /* 0x80000004ff0b7e21 */ /* 0x000fe20008010100 */
[----:B------:R-:W-:Y:S01]  /*07d0*/  BSSY.RECONVERGENT B2, `(.L_x_38) ;  /* 0x0000031000027945 */ /* 0x000fe20003800200 */
[C---:B------:R-:W-:Y:S01]  /*07e0*/  IMAD R0, R6.reuse, -0x800000, R7 ;  /* 0xff80000006007824 */ /* 0x040fe200078e0207 */
[----:B------:R-:W-:Y:S01]  /*07f0*/  IADD3 R8, PT, PT, R6, R8, RZ ;  /* 0x0000000806087210 */ /* 0x000fe20007ffe0ff */
[----:B0-----:R-:W-:-:S04]  /*0800*/  FFMA R10, R9, R11, 1 ;  /* 0x3f800000090a7423 */ /* 0x001fc8000000000b */
[----:B------:R-:W-:-:S04]  /*0810*/  FFMA R9, R9, R10, R9 ;  /* 0x0000000a09097223 */ /* 0x000fc80000000009 */
[----:B------:R-:W-:-:S04]  /*0820*/  FFMA R10, R0, R9, RZ ;  /* 0x00000009000a7223 */ /* 0x000fc800000000ff */
[----:B------:R-:W-:-:S04]  /*0830*/  FFMA R7, R11, R10, R0 ;  /* 0x0000000a0b077223 */ /* 0x000fc80000000000 */
[----:B------:R-:W-:-:S04]  /*0840*/  FFMA R10, R9, R7, R10 ;  /* 0x00000007090a7223 */ /* 0x000fc8000000000a */
[----:B------:R-:W-:-:S04]  /*0850*/  FFMA R11, R11, R10, R0 ;  /* 0x0000000a0b0b7223 */ /* 0x000fc80000000000 */
[----:B------:R-:W-:-:S05]  /*0860*/  FFMA R0, R9, R11, R10 ;  /* 0x0000000b09007223 */ /* 0x000fca000000000a */
[----:B------:R-:W-:-:S04]  /*0870*/  SHF.R.U32.HI R7, RZ, 0x17, R0 ;  /* 0x00000017ff077819 */ /* 0x000fc80000011600 */
[----:B------:R-:W-:-:S05]  /*0880*/  LOP3.LUT R7, R7, 0xff, RZ, 0xc0, !PT ;  /* 0x000000ff07077812 */ /* 0x000fca00078ec0ff */
[----:B------:R-:W-:-:S05]  /*0890*/  IMAD.IADD R12, R7, 0x1, R8 ;  /* 0x00000001070c7824 */ /* 0x000fca00078e0208 */
[----:B------:R-:W-:-:S04]  /*08a0*/  IADD3 R6, PT, PT, R12, -0x1, RZ ;  /* 0xffffffff0c067810 */ /* 0x000fc80007ffe0ff */
        /* <DEDUP_REMOVED lines=9> */
[CCC-:B------:R-:W-:Y:S01]  /*0940*/  FFMA.RZ R6, R9.reuse, R11.reuse, R10.reuse ;  /* 0x0000000b09067223 */ /* 0x1c0fe2000000c00a */
[C---:B------:R-:W-:Y:S01]  /*0950*/  VIADD R8, R12.reuse, 0x20 ;  /* 0x000000200c087836 */ /* 0x040fe20000000000 */
[C---:B------:R-:W-:Y:S02]  /*0960*/  ISETP.NE.AND P2, PT, R12.reuse, RZ, PT ;  /* 0x000000ff0c00720c */ /* 0x040fe40003f45270 */
[----:B------:R-:W-:Y:S02]  /*0970*/  ISETP.NE.AND P1, PT, R12, RZ, PT ;  /* 0x000000ff0c00720c */ /* 0x000fe40003f25270 */
[----:B------:R-:W-:Y:S01]  /*0980*/  LOP3.LUT R7, R6, 0x7fffff, RZ, 0xc0, !PT ;  /* 0x007fffff06077812 */ /* 0x000fe200078ec0ff */
[CCC-:B------:R-:W-:Y:S01]  /*0990*/  FFMA.RP R6, R9.reuse, R11.reuse, R10.reuse ;  /* 0x0000000b09067223 */ /* 0x1c0fe2000000800a */
[----:B------:R-:W-:Y:S01]  /*09a0*/  FFMA.RM R9, R9, R11, R10 ;  /* 0x0000000b09097223 */ /* 0x000fe2000000400a */
[----:B------:R-:W-:Y:S02]  /*09b0*/  IADD3 R10, PT, PT, -R12, RZ, RZ ;  /* 0x000000ff0c0a7210 */ /* 0x000fe40007ffe1ff */
[----:B------:R-:W-:-:S02]  /*09c0*/  LOP3.LUT R7, R7, 0x800000, RZ, 0xfc, !PT ;  /* 0x0080000007077812 */ /* 0x000fc400078efcff */
[----:B------:R-:W-:Y:S02]  /*09d0*/  FSETP.NEU.FTZ.AND P0, PT, R6, R9, PT ;  /* 0x000000090600720b */ /* 0x000fe40003f1d000 */
[----:B------:R-:W-:Y:S02]  /*09e0*/  SHF.L.U32 R8, R7, R8, RZ ;  /* 0x0000000807087219 */ /* 0x000fe400000006ff */
[----:B------:R-:W-:Y:S02]  /*09f0*/  SEL R6, R10, RZ, P2 ;  /* 0x000000ff0a067207 */ /* 0x000fe40001000000 */
[----:B------:R-:W-:Y:S02]  /*0a00*/  ISETP.NE.AND P1, PT, R8, RZ, P1 ;  /* 0x000000ff0800720c */ /* 0x000fe40000f25270 */
[----:B------:R-:W-:Y:S02]  /*0a10*/  SHF.R.U32.HI R6, RZ, R6, R7 ;  /* 0x00000006ff067219 */ /* 0x000fe40000011607 */
[----:B------:R-:W-:-:S02]  /*0a20*/  PLOP3.LUT P0, PT, P0, P1, PT, 0xf8, 0x8f ;  /* 0x00000000008f781c */ /* 0x000fc40000703f70 */
[----:B------:R-:W-:Y:S02]  /*0a30*/  SHF.R.U32.HI R8, RZ, 0x1, R6 ;  /* 0x00000001ff087819 */ /* 0x000fe40000011606 */
[----:B------:R-:W-:-:S04]  /*0a40*/  SEL R7, RZ, 0x1, !P0 ;  /* 0x00000001ff077807 */ /* 0x000fc80004000000 */
[----:B------:R-:W-:-:S04]  /*0a50*/  LOP3.LUT R7, R7, 0x1, R8, 0xf8, !PT ;  /* 0x0000000107077812 */ /* 0x000fc800078ef808 */
[----:B------:R-:W-:-:S05]  /*0a60*/  LOP3.LUT R7, R7, R6, RZ, 0xc0, !PT ;  /* 0x0000000607077212 */ /* 0x000fca00078ec0ff */
[----:B------:R-:W-:-:S05]  /*0a70*/  IMAD.IADD R7, R8, 0x1, R7 ;  /* 0x0000000108077824 */ /* 0x000fca00078e0207 */
[----:B------:R-:W-:Y:S01]  /*0a80*/  LOP3.LUT R0, R7, R0, RZ, 0xfc, !PT ;  /* 0x0000000007007212 */ /* 0x000fe200078efcff */
[----:B------:R-:W-:Y:S06]  /*0a90*/  BRA `(.L_x_41) ;  /* 0x0000000000107947 */ /* 0x000fec0003800000 */
.L_x_40:
[----:B------:R-:W-:-:S04]  /*0aa0*/  LOP3.LUT R0, R0, 0x80000000, RZ, 0xc0, !PT ;  /* 0x8000000000007812 */ /* 0x000fc800078ec0ff */
[----:B------:R-:W-:Y:S01]  /*0ab0*/  LOP3.LUT R0, R0, 0x7f800000, RZ, 0xfc, !PT ;  /* 0x7f80000000007812 */ /* 0x000fe200078efcff */
[----:B------:R-:W-:Y:S06]  /*0ac0*/  BRA `(.L_x_41) ;  /* 0x0000000000047947 */ /* 0x000fec0003800000 */
.L_x_39:
[----:B------:R-:W-:-:S07]  /*0ad0*/  LEA R0, R8, R0, 0x17 ;  /* 0x0000000008007211 */ /* 0x000fce00078eb8ff */
.L_x_41:
[----:B------:R-:W-:Y:S05]  /*0ae0*/  BSYNC.RECONVERGENT B2 ;  /* 0x0000000000027941 */ /* 0x000fea0003800200 */
.L_x_38:
[----:B------:R-:W-:Y:S05]  /*0af0*/  BRA `(.L_x_42) ;  /* 0x0000000000207947 */ /* 0x000fea0003800000 */
.L_x_37:
[----:B------:R-:W-:-:S04]  /*0b00*/  LOP3.LUT R0, R8, 0x80000000, R7, 0x48, !PT ;  /* 0x8000000008007812 */ /* 0x000fc800078e4807 */
[----:B------:R-:W-:Y:S01]  /*0b10*/  LOP3.LUT R0, R0, 0x7f800000, RZ, 0xfc, !PT ;  /* 0x7f80000000007812 */ /* 0x000fe200078efcff */
[----:B------:R-:W-:Y:S06]  /*0b20*/  BRA `(.L_x_42) ;  /* 0x0000000000147947 */ /* 0x000fec0003800000 */
.L_x_36:
[----:B------:R-:W-:Y:S01]  /*0b30*/  LOP3.LUT R0, R8, 0x80000000, R7, 0x48, !PT ;  /* 0x8000000008007812 */ /* 0x000fe200078e4807 */
[----:B------:R-:W-:Y:S06]  /*0b40*/  BRA `(.L_x_42) ;  /* 0x00000000000c7947 */ /* 0x000fec0003800000 */
.L_x_35:
[----:B------:R-:W0:Y:S01]  /*0b50*/  MUFU.RSQ R0, -QNAN ;  /* 0xffc0000000007908 */ /* 0x000e220000001400 */
[----:B------:R-:W-:Y:S05]  /*0b60*/  BRA `(.L_x_42) ;  /* 0x0000000000047947 */ /* 0x000fea0003800000 */
.L_x_34:
[----:B------:R-:W-:-:S07]  /*0b70*/  FADD.FTZ R0, R0, 1.4142135381698608398 ;  /* 0x3fb504f300007421 */ /* 0x000fce0000010000 */
.L_x_42:
[----:B------:R-:W-:Y:S05]  /*0b80*/  BSYNC.RECONVERGENT B0 ;  /* 0x0000000000007941 */ /* 0x000fea0003800200 */
.L_x_31:
[----:B------:R-:W-:Y:S02]  /*0b90*/  HFMA2 R7, -RZ, RZ, 0, 0 ;  /* 0x00000000ff077431 */ /* 0x000fe400000001ff */
[----:B------:R-:W-:-:S04]  /*0ba0*/  IMAD.MOV.U32 R6, RZ, RZ, R4 ;  /* 0x000000ffff067224 */ /* 0x000fc800078e0004 */
[----:B0-----:R-:W-:Y:S05]  /*0bb0*/  RET.REL.NODEC R6 `(_Z19gelu_inplace_kernelPfib) ;  /* 0xfffffff406107950 */ /* 0x001fea0003c3ffff */
.L_x_43:
        /* <DEDUP_REMOVED lines=12> */
.L_x_61:


//--------------------- .text._Z11gelu_kernelPKfPfib --------------------------
	.section	.text._Z11gelu_kernelPKfPfib,"ax",@progbits
	.align	128
        .global         _Z11gelu_kernelPKfPfib
        .type           _Z11gelu_kernelPKfPfib,@function
        .size           _Z11gelu_kernelPKfPfib,(.L_x_62 - _Z11gelu_kernelPKfPfib)
        .other          _Z11gelu_kernelPKfPfib,@"STO_CUDA_ENTRY STV_DEFAULT"
_Z11gelu_kernelPKfPfib:
.text._Z11gelu_kernelPKfPfib:
        /* <DEDUP_REMOVED lines=8> */
[----:B------:R-:W0:Y:S01]  /*0080*/  LDC.64 R4, c[0x0][0x380] ;  /* 0x0000e000ff047b82 */ /* 0x000e220000000a00 */
[----:B------:R-:W1:Y:S01]  /*0090*/  LDCU.64 UR6, c[0x0][0x358] ;  /* 0x00006b00ff0677ac */ /* 0x000e620008000a00 */
[----:B------:R-:W2:Y:S01]  /*00a0*/  LDCU.U8 UR4, c[0x0][0x394] ;  /* 0x00007280ff0477ac */ /* 0x000ea20008000000 */
[----:B0-----:R-:W-:-:S05]  /*00b0*/  IMAD.WIDE R4, R3, 0x4, R4 ;  /* 0x0000000403047825 */ /* 0x001fca00078e0204 */
[----:B-1----:R0:W5:Y:S01]  /*00c0*/  LDG.E R0, desc[UR6][R4.64] ;  /* 0x0000000604007981 */ /* 0x002162000c1e1900 */
[----:B--2---:R-:W-:-:S04]  /*00d0*/  UPRMT UR4, UR4, 0x8880, URZ ;  /* 0x0000888004047896 */ /* 0x004fc800080000ff */
[----:B------:R-:W-:-:S09]  /*00e0*/  UISETP.NE.AND UP0, UPT, UR4, URZ, UPT ;  /* 0x000000ff0400728c */ /* 0x000fd2000bf05270 */
[----:B0-----:R-:W-:Y:S05]  /*00f0*/  BRA.U !UP0, `(.L_x_44) ;  /* 0x0000000108707547 */ /* 0x001fea000b800000 */
[C---:B-----5:R-:W-:Y:S01]  /*0100*/  FMUL R5, R0.reuse, R0 ;  /* 0x0000000000057220 */ /* 0x060fe20000400000 */
[----:B------:R-:W-:Y:S02]  /*0110*/  IMAD.MOV.U32 R10, RZ, RZ, 0x3c80f082 ;  /* 0x3c80f082ff0a7424 */ /* 0x000fe400078e00ff */
[----:B------:R-:W-:Y:S02]  /*0120*/  IMAD.MOV.U32 R8, RZ, RZ, 0x3f800000 ;  /* 0x3f800000ff087424 */ /* 0x000fe400078e00ff */
[----:B------:R-:W-:-:S04]  /*0130*/  FMUL R5, R0, R5 ;  /* 0x0000000500057220 */ /* 0x000fc80000400000 */
[----:B------:R-:W-:Y:S01]  /*0140*/  FFMA R5, R5, 0.044714998453855514526, R0 ;  /* 0x3d37271305057823 */ /* 0x000fe20000000000 */
[----:B------:R-:W-:-:S03]  /*0150*/  FMUL R0, R0, 0.5 ;  /* 0x3f00000000007820 */ /* 0x000fc60000400000 */
[----:B------:R-:W-:Y:S02]  /*0160*/  FMUL R6, R5, 0.79788458347320556641 ;  /* 0x3f4c422a05067820 */ /* 0x000fe40000400000 */
[----:B------:R-:W0:Y:S02]  /*0170*/  LDC.64 R4, c[0x0][0x388] ;  /* 0x0000e200ff047b82 */ /* 0x000e240000000a00 */
[C---:B------:R-:W-:Y:S01]  /*0180*/  FMUL R2, |R6|.reuse, 2.8853900432586669922 ;  /* 0x4038aa3b06027820 */ /* 0x040fe20000400200 */
[C---:B------:R-:W-:Y:S01]  /*0190*/  FMUL R11, R6.reuse, R6 ;  /* 0x00000006060b7220 */ /* 0x040fe20000400000 */
[C---:B------:R-:W-:Y:S02]  /*01a0*/  FSETP.GE.AND P1, PT, |R6|.reuse, 0.60000002384185791016, PT ;  /* 0x3f19999a0600780b */ /* 0x040fe40003f26200 */
[----:B------:R-:W-:Y:S01]  /*01b0*/  FSETP.GE.AND P0, PT, |R6|, 9.010913848876953125, PT ;  /* 0x41102cb40600780b */ /* 0x000fe20003f06200 */
[----:B------:R-:W-:Y:S01]  /*01c0*/  FFMA R10, R11, R10, -0.052303962409496307373 ;  /* 0xbd563cae0b0a7423 */ /* 0x000fe2000000000a */
[----:B------:R-:W1:Y:S01]  /*01d0*/  MUFU.EX2 R2, R2 ;  /* 0x0000000200027308 */ /* 0x000e620000000800 */
[----:B0-----:R-:W-:-:S04]  /*01e0*/  IMAD.WIDE R4, R3, 0x4, R4 ;  /* 0x0000000403047825 */ /* 0x001fc800078e0204 */
[----:B-1----:R-:W-:Y:S01]  /*01f0*/  FADD R7, R2, 1 ;  /* 0x3f80000002077421 */ /* 0x002fe20000000000 */
[----:B------:R-:W-:-:S04]  /*0200*/  FFMA R2, R11, R10, 0.1331529766321182251 ;  /* 0x3e0859410b027423 */ /* 0x000fc8000000000a */
[C---:B------:R-:W-:Y:S01]  /*0210*/  FFMA R2, R11.reuse, R2, -0.33332768082618713379 ;  /* 0xbeaaa9ed0b027423 */ /* 0x040fe20000000002 */
[----:B------:R-:W0:Y:S03]  /*0220*/  MUFU.RCP R7, R7 ;  /* 0x0000000700077308 */ /* 0x000e260000001000 */
[----:B------:R-:W-:Y:S01]  /*0230*/  FFMA R11, R11, R2, RZ ;  /* 0x000000020b0b7223 */ /* 0x000fe200000000ff */
        /* <DEDUP_REMOVED lines=8> */
.L_x_44:
[----:B------:R-:W-:Y:S02]  /*02c0*/  HFMA2 R5, -RZ, RZ, 1.8017578125, 7.5519084930419921875e-05 ;  /* 0x3f3504f3ff057431 */ /* 0x000fe400000001ff */
        /* <DEDUP_REMOVED lines=9> */
[----:B------:R-:W-:-:S07]  /*0360*/  MOV R4, 0x380 ;  /* 0x0000038000047802 */ /* 0x000fce0000000f00 */
[----:B------:R-:W-:Y:S05]  /*0370*/  CALL.REL.NOINC `($__internal_2_$__cuda_sm3x_div_rn_noftz_f32_slowpath) ;  /* 0x0000000000907944 */ /* 0x000fea0003c00000 */
.L_x_46:
[----:B------:R-:W-:Y:S05]  /*0380*/  BSYNC.RECONVERGENT B1 ;  /* 0x0000000000017941 */ /* 0x000fea0003800200 */
.L_x_45:
[----:B------:R-:W-:Y:S02]  /*0390*/  HFMA2 R7, -RZ, RZ, 1.0087890625, -0.000686168670654296875 ;  /* 0x3c09919fff077431 */ /* 0x000fe400000001ff */
[C---:B------:R-:W-:Y:S01]  /*03a0*/  FMUL R5, R2.reuse, R2 ;  /* 0x0000000202057220 */ /* 0x040fe20000400000 */
[----:B------:R-:W-:Y:S01]  /*03b0*/  IMAD.MOV.U32 R6, RZ, RZ, 0x3aae005b ;  /* 0x3aae005bff067424 */ /* 0x000fe200078e00ff */
[C---:B------:R-:W-:Y:S01]  /*03c0*/  FSETP.GE.AND P0, PT, |R2|.reuse, 1.0029599666595458984, PT ;  /* 0x3f8060fe0200780b */ /* 0x040fe20003f06200 */
[----:B------:R-:W-:Y:S01]  /*03d0*/  IMAD.MOV.U32 R9, RZ, RZ, 0x3d24d99a ;  /* 0x3d24d99aff097424 */ /* 0x000fe200078e00ff */
[----:B------:R-:W-:Y:S01]  /*03e0*/  MOV R4, 0x38eb4c3a ;  /* 0x38eb4c3a00047802 */ /* 0x000fe20000000f00 */
[----:B------:R-:W-:Y:S01]  /*03f0*/  IMAD.MOV.U32 R8, RZ, RZ, 0x3f69b4f9 ;  /* 0x3f69b4f9ff087424 */ /* 0x000fe200078e00ff */
[----:B------:R-:W-:Y:S02]  /*0400*/  FSEL R5, |R2|, R5, P0 ;  /* 0x0000000502057208 */ /* 0x000fe40000000200 */
[----:B------:R-:W-:-:S02]  /*0410*/  FSEL R4, R4, 8.4834944573231041431e-05, P0 ;  /* 0x38b1e96a04047808 */ /* 0x000fc40000000000 */
[----:B------:R-:W-:Y:S02]  /*0420*/  FSEL R6, -R6, -0.00082130916416645050049, P0 ;  /* 0xba574d2006067808 */ /* 0x000fe40000000100 */
[----:B------:R-:W-:Y:S02]  /*0430*/  FSEL R7, R7, 0.0052134888246655464172, P0 ;  /* 0x3baad5ea07077808 */ /* 0x000fe40000000000 */
[----:B------:R-:W-:Y:S01]  /*0440*/  FSEL R9, -R9, -0.026868773624300956726, P0 ;  /* 0xbcdc1be709097808 */ /* 0x000fe20000000100 */
[----:B------:R-:W-:Y:S01]  /*0450*/  FFMA R4, R5, R4, R6 ;  /* 0x0000000405047223 */ /* 0x000fe20000000006 */
[----:B------:R-:W-:-:S03]  /*0460*/  MOV R6, 0x3e235519 ;  /* 0x3e23551900067802 */ /* 0x000fc60000000f00 */
[C---:B------:R-:W-:Y:S01]  /*0470*/  FFMA R4, R5.reuse, R4, R7 ;  /* 0x0000000405047223 */ /* 0x040fe20000000007 */
[----:B------:R-:W-:Y:S01]  /*0480*/  FSEL R7, R6, 0.11284004896879196167, P0 ;  /* 0x3de718af06077808 */ /* 0x000fe20000000000 */
[----:B------:R-:W-:Y:S02]  /*0490*/  HFMA2 R6, -RZ, RZ, 1.7822265625, 0.000185489654541015625 ;  /* 0x3f210a14ff067431 */ /* 0x000fe400000001ff */
[----:B------:R-:W-:Y:S01]  /*04a0*/  FFMA R4, R5, R4, R9 ;  /* 0x0000000405047223 */ /* 0x000fe20000000009 */
[----:B------:R-:W-:-:S03]  /*04b0*/  FSEL R9, R8, -0.37612664699554443359, P0 ;  /* 0xbec093ac08097808 */ /* 0x000fc60000000000 */
[----:B------:R-:W-:Y:S01]  /*04c0*/  FFMA R4, R5, R4, R7 ;  /* 0x0000000405047223 */ /* 0x000fe20000000007 */
[----:B------:R-:W-:-:S03]  /*04d0*/  FSEL R7, R6, 0.12837915122509002686, P0 ;  /* 0x3e0375d306077808 */ /* 0x000fc60000000000 */
[C---:B------:R-:W-:Y:S01]  /*04e0*/  FFMA R4, R5.reuse, R4, R9 ;  /* 0x0000000405047223 */ /* 0x040fe20000000009 */
[----:B------:R-:W-:-:S03]  /*04f0*/  FSEL R9, -R5, R2, P0 ;  /* 0x0000000205097208 */ /* 0x000fc60000000100 */
[----:B------:R-:W-:-:S04]  /*0500*/  FFMA R4, R5, R4, R7 ;  /* 0x0000000405047223 */ /* 0x000fc80000000007 */
[----:B------:R-:W-:Y:S02]  /*0510*/  FFMA R9, R4, R9, R9 ;  /* 0x0000000904097223 */ /* 0x000fe40000000009 */
[----:B------:R-:W0:Y:S02]  /*0520*/  LDC.64 R4, c[0x0][0x388] ;  /* 0x0000e200ff047b82 */ /* 0x000e240000000a00 */
[----:B------:R-:W1:Y:S02]  /*0530*/  @P0 MUFU.EX2 R6, R9 ;  /* 0x0000000900060308 */ /* 0x000e640000000800 */
[----:B-1----:R-:W-:-:S05]  /*0540*/  @P0 FADD R7, -R6, 1 ;  /* 0x3f80000006070421 */ /* 0x002fca0000000100 */
[----:B------:R-:W-:Y:S01]  /*0550*/  @P0 LOP3.LUT R9, R7, 0x80000000, R2, 0xb8, !PT ;  /* 0x8000000007090812 */ /* 0x000fe200078eb802 */
[----:B------:R-:W-:Y:S01]  /*0560*/  FMUL R7, R0, 0.5 ;  /* 0x3f00000000077820 */ /* 0x000fe20000400000 */
[----:B0-----:R-:W-:-:S04]  /*0570*/  IMAD.WIDE R4, R3, 0x4, R4 ;  /* 0x0000000403047825 */ /* 0x001fc800078e0204 */
[----:B------:R-:W-:-:S04]  /*0580*/  FADD R0, R9, 1 ;  /* 0x3f80000009007421 */ /* 0x000fc80000000000 */
[----:B------:R-:W-:-:S05]  /*0590*/  FMUL R3, R7, R0 ;  /* 0x0000000007037220 */ /* 0x000fca0000400000 */
[----:B------:R-:W-:Y:S01]  /*05a0*/  STG.E desc[UR6][R4.64], R3 ;  /* 0x0000000304007986 */ /* 0x000fe2000c101906 */
[----:B------:R-:W-:Y:S05]  /*05b0*/  EXIT ;  /* 0x000000000000794d */ /* 0x000fea0003800000 */
        .weak           $__internal_2_$__cuda_sm3x_div_rn_noftz_f32_slowpath
        .type           $__internal_2_$__cuda_sm3x_div_rn_noftz_f32_slowpath,@function
        .size           $__internal_2_$__cuda_sm3x_div_rn_noftz_f32_slowpath,(.L_x_62 - $__internal_2_$__cuda_sm3x_div_rn_noftz_f32_slowpath)
$__internal_2_$__cuda_sm3x_div_rn_noftz_f32_slowpath:
[----:B------:R-:W-:Y:S01]  /*05c0*/  SHF.R.U32.HI R2, RZ, 0x17, R0 ;  /* 0x00000017ff027819 */ /* 0x000fe20000011600 */
[----:B------:R-:W-:Y:S04]  /*05d0*/  BSSY.RECONVERGENT B0, `(.L_x_47) ;  /* 0x000005b000007945 */ /* 0x000fe80003800200 */
[----:B------:R-:W-:Y:S01]  /*05e0*/  BSSY.RELIABLE B2, `(.L_x_48) ;  /* 0x000001a000027945 */ /* 0x000fe20003800100 */
[----:B------:R-:W-:Y:S02]  /*05f0*/  MOV R5, R0 ;  /* 0x0000000000057202 */ /* 0x000fe40000000f00 */
[----:B------:R-:W-:-:S05]  /*0600*/  LOP3.LUT R2, R2, 0xff, RZ, 0xc0, !PT ;  /* 0x000000ff02027812 */ /* 0x000fca00078ec0ff */
[----:B------:R-:W-:-:S05]  /*0610*/  VIADD R7, R2, 0xffffffff ;  /* 0xffffffff02077836 */ /* 0x000fca0000000000 */
[----:B------:R-:W-:-:S13]  /*0620*/  ISETP.GT.U32.OR P0, PT, R7, 0xfd, !PT ;  /* 0x000000fd0700780c */ /* 0x000fda0007f04470 */
[----:B------:R-:W-:Y:S01]  /*0630*/  @!P0 IMAD.MOV.U32 R6, RZ, RZ, RZ ;  /* 0x000000ffff068224 */ /* 0x000fe200078e00ff */
[----:B------:R-:W-:Y:S06]  /*0640*/  @!P0 BRA `(.L_x_49) ;  /* 0x00000000004c8947 */ /* 0x000fec0003800000 */
[----:B------:R-:W-:-:S13]  /*0650*/  FSETP.GTU.FTZ.AND P0, PT, |R0|, +INF , PT ;  /* 0x7f8000000000780b */ /* 0x000fda0003f1c200 */
        /* <DEDUP_REMOVED lines=18> */
.L_x_49:
[----:B------:R-:W-:Y:S05]  /*0780*/  BSYNC.RELIABLE B2 ;  /* 0x0000000000027941 */ /* 0x000fea0003800100 */
.L_x_48:
        /* <DEDUP_REMOVED lines=49> */
.L_x_56:
[----:B------:R-:W-:-:S04]  /*0aa0*/  LOP3.LUT R5, R5, 0x80000000, RZ, 0xc0, !PT ;  /* 0x8000000005057812 */ /* 0x000fc800078ec0ff */
[----:B------:R-:W-:Y:S01]  /*0ab0*/  LOP3.LUT R5, R5, 0x7f800000, RZ, 0xfc, !PT ;  /* 0x7f80000005057812 */ /* 0x000fe200078efcff */
[----:B------:R-:W-:Y:S06]  /*0ac0*/  BRA `(.L_x_57) ;  /* 0x0000000000047947 */ /* 0x000fec0003800000 */
.L_x_55:
[----:B------:R-:W-:-:S07]  /*0ad0*/  LEA R5, R6, R5, 0x17 ;  /* 0x0000000506057211 */ /* 0x000fce00078eb8ff */
.L_x_57:
[----:B------:R-:W-:Y:S05]  /*0ae0*/  BSYNC.RECONVERGENT B2 ;  /* 0x0000000000027941 */ /* 0x000fea0003800200 */
.L_x_54:
[----:B------:R-:W-:Y:S05]  /*0af0*/  BRA `(.L_x_58) ;  /* 0x0000000000207947 */ /* 0x000fea0003800000 */
.L_x_53:
[----:B------:R-:W-:-:S04]  /*0b00*/  LOP3.LUT R5, R6, 0x80000000, R5, 0x48, !PT ;  /* 0x8000000006057812 */ /* 0x000fc800078e4805 */
[----:B------:R-:W-:Y:S01]  /*0b10*/  LOP3.LUT R5, R5, 0x7f800000, RZ, 0xfc, !PT ;  /* 0x7f80000005057812 */ /* 0x000fe200078efcff */
[----:B------:R-:W-:Y:S06]  /*0b20*/  BRA `(.L_x_58) ;  /* 0x0000000000147947 */ /* 0x000fec0003800000 */
.L_x_52:
[----:B------:R-:W-:Y:S01]  /*0b30*/  LOP3.LUT R5, R6, 0x80000000, R5, 0x48, !PT ;  /* 0x8000000006057812 */ /* 0x000fe200078e4805 */
[----:B------:R-:W-:Y:S06]  /*0b40*/  BRA `(.L_x_58) ;  /* 0x00000000000c7947 */ /* 0x000fec0003800000 */
.L_x_51:
[----:B------:R-:W0:Y:S01]  /*0b50*/  MUFU.RSQ R5, -QNAN ;  /* 0xffc0000000057908 */ /* 0x000e220000001400 */
[----:B------:R-:W-:Y:S05]  /*0b60*/  BRA `(.L_x_58) ;  /* 0x0000000000047947 */ /* 0x000fea0003800000 */
.L_x_50:
[----:B------:R-:W-:-:S07]  /*0b70*/  FADD.FTZ R5, R0, 1.4142135381698608398 ;  /* 0x3fb504f300057421 */ /* 0x000fce0000010000 */
.L_x_58:
[----:B------:R-:W-:Y:S05]  /*0b80*/  BSYNC.RECONVERGENT B0 ;  /* 0x0000000000007941 */ /* 0x000fea0003800200 */
.L_x_47:
[----:B0-----:R-:W-:Y:S02]  /*0b90*/  IMAD.MOV.U32 R2, RZ, RZ, R5 ;  /* 0x000000ffff027224 */ /* 0x001fe400078e0005 */
[----:B------:R-:W-:-:S04]  /*0ba0*/  HFMA2 R5, -RZ, RZ, 0, 0 ;  /* 0x00000000ff057431 */ /* 0x000fc800000001ff */
[----:B------:R-:W-:Y:S05]  /*0bb0*/  RET.REL.NODEC R4 `(_Z11gelu_kernelPKfPfib) ;  /* 0xfffffff404107950 */ /* 0x000fea0003c3ffff */
.L_x_59:
        /* <DEDUP_REMOVED lines=12> */
.L_x_62:


//--------------------- .nv.shared.reserved.0     --------------------------
	.section	.nv.shared.reserved.0,"aw",@nobits
	.weak		__nv_reservedSMEM_offset_0_alias
	.size		__nv_reservedSMEM_offset_0_alias, 0, 64
	.other		__nv_reservedSMEM_offset_0_alias,@"STO_CUDA_RESERVED_SHARED STV_DEFAULT"
__nv_reservedSMEM_offset_0_alias:
	.zero		0
	.zero		64


//--------------------- .nv.constant0._Z22gelu_vectorized_kernelPKfPfib --------------------------
	.section	.nv.constant0._Z22gelu_vectorized_kernelPKfPfib,"a",@progbits
	.sectionflags	@""
	.align	4
.nv.constant0._Z22gelu_vectorized_kernelPKfPfib:
	.zero		917


//--------------------- .nv.constant0._Z19gelu_inplace_kernelPfib --------------------------
	.section	.nv.constant0._Z19gelu_inplace_kernelPfib,"a",@progbits
	.sectionflags	@""
	.align	4
.nv.constant0._Z19gelu_inplace_kernelPfib:
	.zero		909


//--------------------- .nv.constant0._Z11gelu_kernelPKfPfib --------------------------
	.section	.nv.constant0._Z11gelu_kernelPKfPfib,"a",@progbits
	.sectionflags	@""
	.align	4
.nv.constant0._Z11gelu_kernelPKfPfib:
	.zero		917


//--------------------- SYMBOLS --------------------------

	.type		.nv.reservedSmem.offset0,@object
	.size		.nv.reservedSmem.offset0,0x4
